// auto-generated by cutlass_sweep.gemm — config: {"arch": "sm_90", "cluster_m": 1, "cluster_n": 1, "cublas_kernel_name": "sm90_xmma_gemm_bf16bf16_bf16f32_f32_tt_n_tilesize64x128x64_cgasize1x1x1_warpgroupsize1x1x1_aligna2_alignc2_execute_segment_k_off_kernel__5x_cublas", "dtype": "bf16", "dtype_b": "bf16", "dtype_c_cpp": "cutlass::bfloat16_t", "layout": "tt", "stages": 0, "tile_k": 64, "tile_m": 64, "tile_n": 128}
#include "cutlass/cutlass.h"
#include "cutlass/gemm/collective/collective_builder.hpp"
#include "cutlass/gemm/device/gemm_universal_adapter.h"
#include "cutlass/gemm/kernel/gemm_universal.hpp"
#include "cutlass/epilogue/collective/collective_builder.hpp"

using ElemA = cutlass::bfloat16_t;
using ElemB = cutlass::bfloat16_t;
using ElemCD = cutlass::bfloat16_t;
using Acc  = float;
using TileShape    = cute::Shape<cute::_64, cute::_128, cute::_64>;
using ClusterShape = cute::Shape<cute::_1, cute::_1, cute::_1>;

using CollectiveEpilogue = typename cutlass::epilogue::collective::CollectiveBuilder<
    cutlass::arch::Sm90, cutlass::arch::OpClassTensorOp,
    TileShape, ClusterShape,
    cutlass::epilogue::collective::EpilogueTileAuto,
    Acc, Acc,
    ElemCD, cutlass::layout::RowMajor, 128 / cutlass::sizeof_bits<ElemCD>::value,
    ElemCD, cutlass::layout::RowMajor, 128 / cutlass::sizeof_bits<ElemCD>::value,
    cutlass::epilogue::collective::EpilogueScheduleAuto
  >::CollectiveOp;

using CollectiveMainloop = typename cutlass::gemm::collective::CollectiveBuilder<
    cutlass::arch::Sm90, cutlass::arch::OpClassTensorOp,
    ElemA, cutlass::layout::ColumnMajor, 128 / cutlass::sizeof_bits<ElemA>::value,
    ElemB, cutlass::layout::ColumnMajor, 128 / cutlass::sizeof_bits<ElemB>::value,
    Acc,
    TileShape, ClusterShape,
    cutlass::gemm::collective::StageCountAutoCarveout<static_cast<int>(sizeof(typename CollectiveEpilogue::SharedStorage))>,
    cutlass::gemm::collective::KernelScheduleAuto
  >::CollectiveOp;

using GemmKernel = cutlass::gemm::kernel::GemmUniversal<
    cute::Shape<int,int,int,int>,
    CollectiveMainloop,
    CollectiveEpilogue
>;
using Gemm = cutlass::gemm::device::GemmUniversalAdapter<GemmKernel>;

// Force the device kernel symbol into the cubin without needing a host main.
auto* _anchor = &cutlass::device_kernel<GemmKernel>;


// ===== COMPILED SASS (sm_90a) =====

	.target	sm_90a

	.elftype	@"ET_EXEC"


//--------------------- .note.nv.tkinfo           --------------------------
	.section	.note.nv.tkinfo,"",@"SHT_NOTE"
	.sectionflags	@"SHF_NOTE_NV_TKINFO"
	.tkinfo
        /*0018*/ 	.word	0x00000002
        /*0030*/ 	.string	""
        /*0030*/ 	.string	"ptxas"
        /*0030*/ 	.string	"Cuda compilation tools, release 13.0, V13.0.88"
        /*0030*/ 	.string	"Build cuda_13.0.r13.0/compiler.36424714_0"
        /*0030*/ 	.string	"-arch sm_90a -m 64 "



//--------------------- .note.nv.cuinfo           --------------------------
	.section	.note.nv.cuinfo,"",@"SHT_NOTE"
	.sectionflags	@"SHF_NOTE_NV_CUINFO"
        /*0018*/ 	.short	0x0002
        /*001a*/ 	.short	0x005a
        /*001c*/ 	.short	0x0082
	.zero		2


//--------------------- .nv.info                  --------------------------
	.section	.nv.info,"",@"SHT_CUDA_INFO"
	.align	4


	//----- nvinfo : EIATTR_REGCOUNT
	.align		4
        /*0000*/ 	.byte	0x04, 0x2f
        /*0002*/ 	.short	(.L_15 - .L_14)
	.align		4
.L_14:
        /*0004*/ 	.word	index@(_ZN7cutlass13device_kernelINS_4gemm6kernel13GemmUniversalIN4cute5tupleIJiiiiEEENS1_10collective13CollectiveMmaINS1_34MainloopSm90TmaGmmaWarpSpecializedILi9ENS5_IJNS4_1CILi1EEESB_SB_EEENS1_32KernelTmaWarpSpecializedPingpongEEENS5_IJNSA_ILi64EEENSA_ILi128EEESF_EEENS_10bfloat16_tENS5_IJSB_llEEESI_NS5_IJlSB_lEEENS4_8TiledMMAINS4_8MMA_AtomIJNS4_4SM904GMMA28MMA_64x128x16_F32BF16BF16_SSILNSO_5MajorE1ELSQ_0ELNSO_7ScaleInE1ELSR_1EEEEEENS4_6LayoutISC_NS5_IJNSA_ILi0EEESV_SV_EEEEENS5_IJNS4_10UnderscoreESY_SY_EEEEENS4_13SM90_TMA_LOADENS4_14ComposedLayoutINS4_7SwizzleILi3ELi4ELi3EEENS4_18smem_ptr_flag_bitsILi16EEENSU_INS5_IJSF_NSA_ILi8EEEEEENS5_IJSB_SF_EEEEEEEvNS4_8identityES11_NS12_IS14_S16_NSU_INS5_IJS17_SF_EEENS5_IJSF_SB_EEEEEEEvS1C_EENS_8epilogue10collective6detail29Sm90TmaWarpSpecializedAdapterINS1J_15DefaultEpilogueISI_SK_SK_NS1I_6thread17LinearCombinationISI_Li1EffLNS1N_9ScaleType4KindE0ELNS_15FloatRoundStyleE2ESI_EENS1_15EpilogueDefaultEEEEEvvEEEEvNT_6ParamsE)
        /*0008*/ 	.word	0x000000a8


	//----- nvinfo : EIATTR_FRAME_SIZE
	.align		4
.L_15:
        /*000c*/ 	.byte	0x04, 0x11
        /*000e*/ 	.short	(.L_17 - .L_16)
	.align		4
.L_16:
        /*0010*/ 	.word	index@(_ZN7cutlass13device_kernelINS_4gemm6kernel13GemmUniversalIN4cute5tupleIJiiiiEEENS1_10collective13CollectiveMmaINS1_34MainloopSm90TmaGmmaWarpSpecializedILi9ENS5_IJNS4_1CILi1EEESB_SB_EEENS1_32KernelTmaWarpSpecializedPingpongEEENS5_IJNSA_ILi64EEENSA_ILi128EEESF_EEENS_10bfloat16_tENS5_IJSB_llEEESI_NS5_IJlSB_lEEENS4_8TiledMMAINS4_8MMA_AtomIJNS4_4SM904GMMA28MMA_64x128x16_F32BF16BF16_SSILNSO_5MajorE1ELSQ_0ELNSO_7ScaleInE1ELSR_1EEEEEENS4_6LayoutISC_NS5_IJNSA_ILi0EEESV_SV_EEEEENS5_IJNS4_10UnderscoreESY_SY_EEEEENS4_13SM90_TMA_LOADENS4_14ComposedLayoutINS4_7SwizzleILi3ELi4ELi3EEENS4_18smem_ptr_flag_bitsILi16EEENSU_INS5_IJSF_NSA_ILi8EEEEEENS5_IJSB_SF_EEEEEEEvNS4_8identityES11_NS12_IS14_S16_NSU_INS5_IJS17_SF_EEENS5_IJSF_SB_EEEEEEEvS1C_EENS_8epilogue10collective6detail29Sm90TmaWarpSpecializedAdapterINS1J_15DefaultEpilogueISI_SK_SK_NS1I_6thread17LinearCombinationISI_Li1EffLNS1N_9ScaleType4KindE0ELNS_15FloatRoundStyleE2ESI_EENS1_15EpilogueDefaultEEEEEvvEEEEvNT_6ParamsE)
        /*0014*/ 	.word	0x00000008


	//----- nvinfo : EIATTR_MIN_STACK_SIZE
	.align		4
.L_17:
        /*0018*/ 	.byte	0x04, 0x12
        /*001a*/ 	.short	(.L_19 - .L_18)
	.align		4
.L_18:
        /*001c*/ 	.word	index@(_ZN7cutlass13device_kernelINS_4gemm6kernel13GemmUniversalIN4cute5tupleIJiiiiEEENS1_10collective13CollectiveMmaINS1_34MainloopSm90TmaGmmaWarpSpecializedILi9ENS5_IJNS4_1CILi1EEESB_SB_EEENS1_32KernelTmaWarpSpecializedPingpongEEENS5_IJNSA_ILi64EEENSA_ILi128EEESF_EEENS_10bfloat16_tENS5_IJSB_llEEESI_NS5_IJlSB_lEEENS4_8TiledMMAINS4_8MMA_AtomIJNS4_4SM904GMMA28MMA_64x128x16_F32BF16BF16_SSILNSO_5MajorE1ELSQ_0ELNSO_7ScaleInE1ELSR_1EEEEEENS4_6LayoutISC_NS5_IJNSA_ILi0EEESV_SV_EEEEENS5_IJNS4_10UnderscoreESY_SY_EEEEENS4_13SM90_TMA_LOADENS4_14ComposedLayoutINS4_7SwizzleILi3ELi4ELi3EEENS4_18smem_ptr_flag_bitsILi16EEENSU_INS5_IJSF_NSA_ILi8EEEEEENS5_IJSB_SF_EEEEEEEvNS4_8identityES11_NS12_IS14_S16_NSU_INS5_IJS17_SF_EEENS5_IJSF_SB_EEEEEEEvS1C_EENS_8epilogue10collective6detail29Sm90TmaWarpSpecializedAdapterINS1J_15DefaultEpilogueISI_SK_SK_NS1I_6thread17LinearCombinationISI_Li1EffLNS1N_9ScaleType4KindE0ELNS_15FloatRoundStyleE2ESI_EENS1_15EpilogueDefaultEEEEEvvEEEEvNT_6ParamsE)
        /*0020*/ 	.word	0x00000008
.L_19:


//--------------------- .nv.compat                --------------------------
	.section	.nv.compat,"",@"SHT_CUDA_COMPAT_INFO"
	.align	4
        /*0000*/ 	.byte	0x02, 0x09, 0x01, 0x00, 0x02, 0x02, 0x04, 0x00, 0x02, 0x05, 0x05, 0x00, 0x03, 0x07, 0x01, 0x01
        /*0010*/ 	.byte	0x02, 0x03, 0x01, 0x00, 0x02, 0x06, 0x01, 0x00, 0x04, 0x0b, 0x08, 0x00, 0x00, 0x00, 0x00, 0x00
        /*0020*/ 	.byte	0x00, 0x00, 0x00, 0x00


//--------------------- .nv.info._ZN7cutlass13device_kernelINS_4gemm6kernel13GemmUniversalIN4cute5tupleIJiiiiEEENS1_10collective13CollectiveMmaINS1_34MainloopSm90TmaGmmaWarpSpecializedILi9ENS5_IJNS4_1CILi1EEESB_SB_EEENS1_32KernelTmaWarpSpecializedPingpongEEENS5_IJNSA_ILi64EEENSA_ILi128EEESF_EEENS_10bfloat16_tENS5_IJSB_llEEESI_NS5_IJlSB_lEEENS4_8TiledMMAINS4_8MMA_AtomIJNS4_4SM904GMMA28MMA_64x128x16_F32BF16BF16_SSILNSO_5MajorE1ELSQ_0ELNSO_7ScaleInE1ELSR_1EEEEEENS4_6LayoutISC_NS5_IJNSA_ILi0EEESV_SV_EEEEENS5_IJNS4_10UnderscoreESY_SY_EEEEENS4_13SM90_TMA_LOADENS4_14ComposedLayoutINS4_7SwizzleILi3ELi4ELi3EEENS4_18smem_ptr_flag_bitsILi16EEENSU_INS5_IJSF_NSA_ILi8EEEEEENS5_IJSB_SF_EEEEEEEvNS4_8identityES11_NS12_IS14_S16_NSU_INS5_IJS17_SF_EEENS5_IJSF_SB_EEEEEEEvS1C_EENS_8epilogue10collective6detail29Sm90TmaWarpSpecializedAdapterINS1J_15DefaultEpilogueISI_SK_SK_NS1I_6thread17LinearCombinationISI_Li1EffLNS1N_9ScaleType4KindE0ELNS_15FloatRoundStyleE2ESI_EENS1_15EpilogueDefaultEEEEEvvEEEEvNT_6ParamsE --------------------------
	.section	.nv.info._ZN7cutlass13device_kernelINS_4gemm6kernel13GemmUniversalIN4cute5tupleIJiiiiEEENS1_10collective13CollectiveMmaINS1_34MainloopSm90TmaGmmaWarpSpecializedILi9ENS5_IJNS4_1CILi1EEESB_SB_EEENS1_32KernelTmaWarpSpecializedPingpongEEENS5_IJNSA_ILi64EEENSA_ILi128EEESF_EEENS_10bfloat16_tENS5_IJSB_llEEESI_NS5_IJlSB_lEEENS4_8TiledMMAINS4_8MMA_AtomIJNS4_4SM904GMMA28MMA_64x128x16_F32BF16BF16_SSILNSO_5MajorE1ELSQ_0ELNSO_7ScaleInE1ELSR_1EEEEEENS4_6LayoutISC_NS5_IJNSA_ILi0EEESV_SV_EEEEENS5_IJNS4_10UnderscoreESY_SY_EEEEENS4_13SM90_TMA_LOADENS4_14ComposedLayoutINS4_7SwizzleILi3ELi4ELi3EEENS4_18smem_ptr_flag_bitsILi16EEENSU_INS5_IJSF_NSA_ILi8EEEEEENS5_IJSB_SF_EEEEEEEvNS4_8identityES11_NS12_IS14_S16_NSU_INS5_IJS17_SF_EEENS5_IJSF_SB_EEEEEEEvS1C_EENS_8epilogue10collective6detail29Sm90TmaWarpSpecializedAdapterINS1J_15DefaultEpilogueISI_SK_SK_NS1I_6thread17LinearCombinationISI_Li1EffLNS1N_9ScaleType4KindE0ELNS_15FloatRoundStyleE2ESI_EENS1_15EpilogueDefaultEEEEEvvEEEEvNT_6ParamsE,"",@"SHT_CUDA_INFO"
	.sectionflags	@""
	.align	4


	//----- nvinfo : EIATTR_CUDA_API_VERSION
	.align		4
        /*0000*/ 	.byte	0x04, 0x37
        /*0002*/ 	.short	(.L_21 - .L_20)
.L_20:
        /*0004*/ 	.word	0x00000082


	//----- nvinfo : EIATTR_KPARAM_INFO
	.align		4
.L_21:
        /*0008*/ 	.byte	0x04, 0x17
        /*000a*/ 	.short	(.L_23 - .L_22)
.L_22:
        /*000c*/ 	.word	0x00000000
        /*0010*/ 	.short	0x0000
        /*0012*/ 	.short	0x0070
        /*0014*/ 	.byte	0x00, 0xf0, 0x01, 0x10


	//----- nvinfo : EIATTR_SPARSE_MMA_MASK
	.align		4
.L_23:
        /*0018*/ 	.byte	0x03, 0x50
        /*001a*/ 	.short	0x0000


	//----- nvinfo : EIATTR_MAXREG_COUNT
	.align		4
        /*001c*/ 	.byte	0x03, 0x1b
        /*001e*/ 	.short	0x00a8


	//----- nvinfo : EIATTR_NUM_BARRIERS
	.align		4
        /*0020*/ 	.byte	0x02, 0x4c
        /*0022*/ 	.byte	0x01
	.zero		1


	//----- nvinfo : EIATTR_EXTERNS
	.align		4
        /*0024*/ 	.byte	0x04, 0x0f
        /*0026*/ 	.short	(.L_25 - .L_24)


	//   ....[0]....
	.align		4
.L_24:
        /*0028*/ 	.word	index@(__assertfail)


	//----- nvinfo : EIATTR_ANNOTATIONS
	.align		4
.L_25:
        /*002c*/ 	.byte	0x04, 0x55
        /*002e*/ 	.short	(.L_27 - .L_26)


	//   ....[0]....
.L_26:
        /*0030*/ 	.word	0x00000001
        /*0034*/ 	.byte	0xa0, 0x0b, 0x00, 0x00, 0x01, 0x00, 0x00, 0x00, 0xc0, 0x12, 0x00, 0x00, 0x01, 0x00, 0x00, 0x00
        /*0044*/ 	.byte	0x80, 0x61, 0x00, 0x00, 0x01, 0x00, 0x00, 0x00, 0x40, 0x6d, 0x00, 0x00


	//----- nvinfo : EIATTR_MERCURY_ISA_VERSION
	.align		4
.L_27:
        /*0050*/ 	.byte	0x03, 0x5f
        /*0052*/ 	.short	0x0101


	//----- nvinfo : EIATTR_INT_WARP_WIDE_INSTR_OFFSETS
	.align		4
        /*0054*/ 	.byte	0x04, 0x31
        /*0056*/ 	.short	(.L_29 - .L_28)


	//   ....[0]....
.L_28:
        /*0058*/ 	.word	0x000004c0


	//   ....[1]....
        /*005c*/ 	.word	0x000004e0


	//   ....[2]....
        /*0060*/ 	.word	0x00000560


	//   ....[3]....
        /*0064*/ 	.word	0x00000570


	//   ....[4]....
        /*0068*/ 	.word	0x00000580


	//   ....[5]....
        /*006c*/ 	.word	0x000005a0


	//   ....[6]....
        /*0070*/ 	.word	0x00000630


	//   ....[7]....
        /*0074*/ 	.word	0x00000650


	//----- nvinfo : EIATTR_COOP_GROUP_MASK_REGIDS
	.align		4
.L_29:
        /*0078*/ 	.byte	0x04, 0x29
        /*007a*/ 	.short	(.L_31 - .L_30)


	//   ....[0]....
.L_30:
        /*007c*/ 	.word	0xffffffff


	//   ....[1]....
        /*0080*/ 	.word	0xffffffff


	//   ....[2]....
        /*0084*/ 	.word	0xffffffff


	//   ....[3]....
        /*0088*/ 	.word	0xffffffff


	//   ....[4]....
        /*008c*/ 	.word	0xffffffff


	//   ....[5]....
        /*0090*/ 	.word	0xffffffff


	//----- nvinfo : EIATTR_COOP_GROUP_INSTR_OFFSETS
	.align		4
.L_31:
        /*0094*/ 	.byte	0x04, 0x28
        /*0096*/ 	.short	(.L_33 - .L_32)


	//   ....[0]....
.L_32:
        /*0098*/ 	.word	0x00000070


	//   ....[1]....
        /*009c*/ 	.word	0x00000080


	//   ....[2]....
        /*00a0*/ 	.word	0x00000140


	//   ....[3]....
        /*00a4*/ 	.word	0x000003a0


	//   ....[4]....
        /*00a8*/ 	.word	0x000003e0


	//   ....[5]....
        /*00ac*/ 	.word	0x00000420


	//----- nvinfo : EIATTR_REG_RECONFIG
	.align		4
.L_33:
        /*00b0*/ 	.byte	0x01, 0x54
	.zero		2


	//----- nvinfo : EIATTR_SYSCALL_OFFSETS
	.align		4
        /*00b4*/ 	.byte	0x04, 0x46
        /*00b6*/ 	.short	(.L_35 - .L_34)


	//   ....[0]....
.L_34:
        /*00b8*/ 	.word	0x00001740


	//----- nvinfo : EIATTR_MBARRIER_INSTR_OFFSETS
	.align		4
.L_35:
        /*00bc*/ 	.byte	0x04, 0x39
        /*00be*/ 	.short	(.L_37 - .L_36)


	//   ....[0]....
.L_36:
        /*00c0*/ 	.word	0x00000260
        /*00c4*/ 	.word	0x000000ff
        /*00c8*/ 	.word	0x00000000
        /*00cc*/ 	.short	0x0100
        /*00ce*/ 	.byte	0x08
	.zero		1


	//   ....[1]....
        /*00d0*/ 	.word	0x00000270
        /*00d4*/ 	.word	0x000000ff
        /*00d8*/ 	.word	0x00000048
        /*00dc*/ 	.short	0x0100
        /*00de*/ 	.byte	0x08
	.zero		1


	//   ....[2]....
        /*00e0*/ 	.word	0x00000280
        /*00e4*/ 	.word	0x000000ff
        /*00e8*/ 	.word	0x00000008
        /*00ec*/ 	.short	0x0100
        /*00ee*/ 	.byte	0x08
	.zero		1


	//   ....[3]....
        /*00f0*/ 	.word	0x00000290
        /*00f4*/ 	.word	0x000000ff
        /*00f8*/ 	.word	0x00000050
        /*00fc*/ 	.short	0x0100
        /*00fe*/ 	.byte	0x08
	.zero		1


	//   ....[4]....
        /*0100*/ 	.word	0x000002a0
        /*0104*/ 	.word	0x000000ff
        /*0108*/ 	.word	0x00000010
        /*010c*/ 	.short	0x0100
        /*010e*/ 	.byte	0x08
	.zero		1


	//   ....[5]....
        /*0110*/ 	.word	0x000002b0
        /*0114*/ 	.word	0x000000ff
        /*0118*/ 	.word	0x00000058
        /*011c*/ 	.short	0x0100
        /*011e*/ 	.byte	0x08
	.zero		1


	//   ....[6]....
        /*0120*/ 	.word	0x000002c0
        /*0124*/ 	.word	0x000000ff
        /*0128*/ 	.word	0x00000018
        /*012c*/ 	.short	0x0100
        /*012e*/ 	.byte	0x08
	.zero		1


	//   ....[7]....
        /*0130*/ 	.word	0x000002d0
        /*0134*/ 	.word	0x000000ff
        /*0138*/ 	.word	0x00000060
        /*013c*/ 	.short	0x0100
        /*013e*/ 	.byte	0x08
	.zero		1


	//   ....[8]....
        /*0140*/ 	.word	0x000002e0
        /*0144*/ 	.word	0x000000ff
        /*0148*/ 	.word	0x00000020
        /*014c*/ 	.short	0x0100
        /*014e*/ 	.byte	0x08
	.zero		1


	//   ....[9]....
        /*0150*/ 	.word	0x000002f0
        /*0154*/ 	.word	0x000000ff
        /*0158*/ 	.word	0x00000068
        /*015c*/ 	.short	0x0100
        /*015e*/ 	.byte	0x08
	.zero		1


	//   ....[10]....
        /*0160*/ 	.word	0x00000300
        /*0164*/ 	.word	0x000000ff
        /*0168*/ 	.word	0x00000028
        /*016c*/ 	.short	0x0100
        /*016e*/ 	.byte	0x08
	.zero		1


	//   ....[11]....
        /*0170*/ 	.word	0x00000310
        /*0174*/ 	.word	0x000000ff
        /*0178*/ 	.word	0x00000070
        /*017c*/ 	.short	0x0100
        /*017e*/ 	.byte	0x08
	.zero		1


	//   ....[12]....
        /*0180*/ 	.word	0x00000320
        /*0184*/ 	.word	0x000000ff
        /*0188*/ 	.word	0x00000030
        /*018c*/ 	.short	0x0100
        /*018e*/ 	.byte	0x08
	.zero		1


	//   ....[13]....
        /*0190*/ 	.word	0x00000330
        /*0194*/ 	.word	0x000000ff
        /*0198*/ 	.word	0x00000078
        /*019c*/ 	.short	0x0100
        /*019e*/ 	.byte	0x08
	.zero		1


	//   ....[14]....
        /*01a0*/ 	.word	0x00000340
        /*01a4*/ 	.word	0x000000ff
        /*01a8*/ 	.word	0x00000038
        /*01ac*/ 	.short	0x0100
        /*01ae*/ 	.byte	0x08
	.zero		1


	//   ....[15]....
        /*01b0*/ 	.word	0x00000350
        /*01b4*/ 	.word	0x000000ff
        /*01b8*/ 	.word	0x00000080
        /*01bc*/ 	.short	0x0100
        /*01be*/ 	.byte	0x08
	.zero		1


	//   ....[16]....
        /*01c0*/ 	.word	0x00000360
        /*01c4*/ 	.word	0x000000ff
        /*01c8*/ 	.word	0x00000040
        /*01cc*/ 	.short	0x0100
        /*01ce*/ 	.byte	0x08
	.zero		1


	//   ....[17]....
        /*01d0*/ 	.word	0x00000370
        /*01d4*/ 	.word	0x000000ff
        /*01d8*/ 	.word	0x00000088
        /*01dc*/ 	.short	0x0100
        /*01de*/ 	.byte	0x08
	.zero		1


	//   ....[18]....
        /*01e0*/ 	.word	0x00000690
        /*01e4*/ 	.word	0x000000ff
        /*01e8*/ 	.word	0x000000c0
        /*01ec*/ 	.short	0x0100
        /*01ee*/ 	.byte	0x08
	.zero		1


	//   ....[19]....
        /*01f0*/ 	.word	0x00000700
        /*01f4*/ 	.word	0x000000ff
        /*01f8*/ 	.word	0x000000c8
        /*01fc*/ 	.short	0x0100
        /*01fe*/ 	.byte	0x08
	.zero		1


	//   ....[20]....
        /*0200*/ 	.word	0x00000720
        /*0204*/ 	.word	0x000000ff
        /*0208*/ 	.word	0x000000a0
        /*020c*/ 	.short	0x0100
        /*020e*/ 	.byte	0x09
	.zero		1


	//   ....[21]....
        /*0210*/ 	.word	0x00000730
        /*0214*/ 	.word	0x000000ff
        /*0218*/ 	.word	0x000000a8
        /*021c*/ 	.short	0x0100
        /*021e*/ 	.byte	0x09
	.zero		1


	//   ....[22]....
        /*0220*/ 	.word	0x00000740
        /*0224*/ 	.word	0x000000ff
        /*0228*/ 	.word	0x000000b0
        /*022c*/ 	.short	0x0100
        /*022e*/ 	.byte	0x09
	.zero		1


	//   ....[23]....
        /*0230*/ 	.word	0x00000750
        /*0234*/ 	.word	0x000000ff
        /*0238*/ 	.word	0x000000b8
        /*023c*/ 	.short	0x0100
        /*023e*/ 	.byte	0x09
	.zero		1


	//   ....[24]....
        /*0240*/ 	.word	0x00001600
        /*0244*/ 	.word	0x000000ff
        /*0248*/ 	.word	0xfffffff8
        /*024c*/ 	.short	0x010a
        /*024e*/ 	.byte	0x2b
	.zero		1


	//   ....[25]....
        /*0250*/ 	.word	0x000017c0
        /*0254*/ 	.word	0x00000003
        /*0258*/ 	.word	0x00000000
        /*025c*/ 	.short	0x010a
        /*025e*/ 	.byte	0x3f
	.zero		1


	//   ....[26]....
        /*0260*/ 	.word	0x00001820
        /*0264*/ 	.word	0x00000003
        /*0268*/ 	.word	0x00000000
        /*026c*/ 	.short	0x010a
        /*026e*/ 	.byte	0x3f
	.zero		1


	//   ....[27]....
        /*0270*/ 	.word	0x00001b70
        /*0274*/ 	.word	0x000000ff
        /*0278*/ 	.word	0x00000000
        /*027c*/ 	.short	0x010a
        /*027e*/ 	.byte	0x04
	.zero		1


	//   ....[28]....
        /*0280*/ 	.word	0x00001bb0
        /*0284*/ 	.word	0x000000ff
        /*0288*/ 	.word	0x00000000
        /*028c*/ 	.short	0x010a
        /*028e*/ 	.byte	0x04
	.zero		1


	//   ....[29]....
        /*0290*/ 	.word	0x00001e10
        /*0294*/ 	.word	0x000000ff
        /*0298*/ 	.word	0x00000000
        /*029c*/ 	.short	0x0101
        /*029e*/ 	.byte	0x04
	.zero		1


	//   ....[30]....
        /*02a0*/ 	.word	0x00001f10
        /*02a4*/ 	.word	0x00000003
        /*02a8*/ 	.word	0x00000000
        /*02ac*/ 	.short	0x0101
        /*02ae*/ 	.byte	0x2e
	.zero		1


	//   ....[31]....
        /*02b0*/ 	.word	0x00001fe0
        /*02b4*/ 	.word	0x000000ff
        /*02b8*/ 	.word	0x00000000
        /*02bc*/ 	.short	0x0101
        /*02be*/ 	.byte	0x06
	.zero		1


	//   ....[32]....
        /*02c0*/ 	.word	0x00002050
        /*02c4*/ 	.word	0x000000ff
        /*02c8*/ 	.word	0x00000008
        /*02cc*/ 	.short	0x010a
        /*02ce*/ 	.byte	0x2b
	.zero		1


	//   ....[33]....
        /*02d0*/ 	.word	0x000061c0
        /*02d4*/ 	.word	0x00000000
        /*02d8*/ 	.word	0x00000000
        /*02dc*/ 	.short	0x0101
        /*02de*/ 	.byte	0x2e
	.zero		1


	//   ....[34]....
        /*02e0*/ 	.word	0x00006ab0
        /*02e4*/ 	.word	0x0000000b
        /*02e8*/ 	.word	0x00000048
        /*02ec*/ 	.short	0x010a
        /*02ee*/ 	.byte	0x3f
	.zero		1


	//   ....[35]....
        /*02f0*/ 	.word	0x00006e70
        /*02f4*/ 	.word	0x00000006
        /*02f8*/ 	.word	0x000000c8
        /*02fc*/ 	.short	0x0101
        /*02fe*/ 	.byte	0x3f
	.zero		1


	//   ....[36]....
        /*0300*/ 	.word	0x00007590
        /*0304*/ 	.word	0x00000007
        /*0308*/ 	.word	0x00000000
        /*030c*/ 	.short	0x010a
        /*030e*/ 	.byte	0x3f
	.zero		1


	//   ....[37]....
        /*0310*/ 	.word	0x00007610
        /*0314*/ 	.word	0x00000006
        /*0318*/ 	.word	0x00000000
        /*031c*/ 	.short	0x010a
        /*031e*/ 	.byte	0x3f
	.zero		1


	//   ....[38]....
        /*0320*/ 	.word	0x000076a0
        /*0324*/ 	.word	0x00000007
        /*0328*/ 	.word	0x00000000
        /*032c*/ 	.short	0x010a
        /*032e*/ 	.byte	0x3f
	.zero		1


	//   ....[39]....
        /*0330*/ 	.word	0x00007730
        /*0334*/ 	.word	0x00000006
        /*0338*/ 	.word	0x00000000
        /*033c*/ 	.short	0x010a
        /*033e*/ 	.byte	0x3f
	.zero		1


	//   ....[40]....
        /*0340*/ 	.word	0x000077c0
        /*0344*/ 	.word	0x00000007
        /*0348*/ 	.word	0x00000000
        /*034c*/ 	.short	0x010a
        /*034e*/ 	.byte	0x3f
	.zero		1


	//   ....[41]....
        /*0350*/ 	.word	0x00007850
        /*0354*/ 	.word	0x00000006
        /*0358*/ 	.word	0x00000000
        /*035c*/ 	.short	0x010a
        /*035e*/ 	.byte	0x3f
	.zero		1


	//   ....[42]....
        /*0360*/ 	.word	0x000078e0
        /*0364*/ 	.word	0x00000007
        /*0368*/ 	.word	0x00000000
        /*036c*/ 	.short	0x010a
        /*036e*/ 	.byte	0x3f
	.zero		1


	//   ....[43]....
        /*0370*/ 	.word	0x00007970
        /*0374*/ 	.word	0x00000006
        /*0378*/ 	.word	0x00000000
        /*037c*/ 	.short	0x010a
        /*037e*/ 	.byte	0x3f
	.zero		1


	//   ....[44]....
        /*0380*/ 	.word	0x00007a00
        /*0384*/ 	.word	0x00000005
        /*0388*/ 	.word	0x00000000
        /*038c*/ 	.short	0x010a
        /*038e*/ 	.byte	0x3f
	.zero		1


	//   ....[45]....
        /*0390*/ 	.word	0x00007a70
        /*0394*/ 	.word	0x00000003
        /*0398*/ 	.word	0xfffffff8
        /*039c*/ 	.short	0x010a
        /*039e*/ 	.byte	0x3f
	.zero		1


	//   ....[46]....
        /*03a0*/ 	.word	0x00007ac0
        /*03a4*/ 	.word	0x00000003
        /*03a8*/ 	.word	0x00000000
        /*03ac*/ 	.short	0x010a
        /*03ae*/ 	.byte	0x3f
	.zero		1


	//   ....[47]....
        /*03b0*/ 	.word	0x00007b20
        /*03b4*/ 	.word	0x00000004
        /*03b8*/ 	.word	0x00000000
        /*03bc*/ 	.short	0x010a
        /*03be*/ 	.byte	0x3f
	.zero		1


	//   ....[48]....
        /*03c0*/ 	.word	0x00007b80
        /*03c4*/ 	.word	0x00000003
        /*03c8*/ 	.word	0x00000008
        /*03cc*/ 	.short	0x010a
        /*03ce*/ 	.byte	0x3f
	.zero		1


	//   ....[49]....
        /*03d0*/ 	.word	0x00007c50
        /*03d4*/ 	.word	0x0000000b
        /*03d8*/ 	.word	0x00000048
        /*03dc*/ 	.short	0x010a
        /*03de*/ 	.byte	0x3f
	.zero		1


	//   ....[50]....
        /*03e0*/ 	.word	0x00007d20
        /*03e4*/ 	.word	0x00000007
        /*03e8*/ 	.word	0x00000000
        /*03ec*/ 	.short	0x010a
        /*03ee*/ 	.byte	0x3f
	.zero		1


	//   ....[51]....
        /*03f0*/ 	.word	0x00007d70
        /*03f4*/ 	.word	0x00000006
        /*03f8*/ 	.word	0x00000000
        /*03fc*/ 	.short	0x010a
        /*03fe*/ 	.byte	0x3f
	.zero		1


	//   ....[52]....
        /*0400*/ 	.word	0x00007dc0
        /*0404*/ 	.word	0x00000007
        /*0408*/ 	.word	0x00000000
        /*040c*/ 	.short	0x010a
        /*040e*/ 	.byte	0x3f
	.zero		1


	//   ....[53]....
        /*0410*/ 	.word	0x00007e10
        /*0414*/ 	.word	0x00000006
        /*0418*/ 	.word	0x00000000
        /*041c*/ 	.short	0x010a
        /*041e*/ 	.byte	0x3f
	.zero		1


	//   ....[54]....
        /*0420*/ 	.word	0x00007e60
        /*0424*/ 	.word	0x00000007
        /*0428*/ 	.word	0x00000000
        /*042c*/ 	.short	0x010a
        /*042e*/ 	.byte	0x3f
	.zero		1


	//   ....[55]....
        /*0430*/ 	.word	0x00007eb0
        /*0434*/ 	.word	0x00000006
        /*0438*/ 	.word	0x00000000
        /*043c*/ 	.short	0x010a
        /*043e*/ 	.byte	0x3f
	.zero		1


	//   ....[56]....
        /*0440*/ 	.word	0x00007f00
        /*0444*/ 	.word	0x00000007
        /*0448*/ 	.word	0x00000000
        /*044c*/ 	.short	0x010a
        /*044e*/ 	.byte	0x3f
	.zero		1


	//   ....[57]....
        /*0450*/ 	.word	0x00007f50
        /*0454*/ 	.word	0x00000006
        /*0458*/ 	.word	0x00000000
        /*045c*/ 	.short	0x010a
        /*045e*/ 	.byte	0x3f
	.zero		1


	//----- nvinfo : EIATTR_NUM_MBARRIERS
	.align		4
.L_37:
        /*0460*/ 	.byte	0x03, 0x38
        /*0462*/ 	.short	0x0018


	//----- nvinfo : EIATTR_EXIT_INSTR_OFFSETS
	.align		4
        /*0464*/ 	.byte	0x04, 0x1c
        /*0466*/ 	.short	(.L_39 - .L_38)


	//   ....[0]....
.L_38:
        /*0468*/ 	.word	0x00001250


	//   ....[1]....
        /*046c*/ 	.word	0x000012b0


	//   ....[2]....
        /*0470*/ 	.word	0x000067e0


	//   ....[3]....
        /*0474*/ 	.word	0x00006810


	//   ....[4]....
        /*0478*/ 	.word	0x00007a50


	//----- nvinfo : EIATTR_MAX_THREADS
	.align		4
.L_39:
        /*047c*/ 	.byte	0x04, 0x05
        /*047e*/ 	.short	(.L_41 - .L_40)
.L_40:
        /*0480*/ 	.word	0x00000180
        /*0484*/ 	.word	0x00000001
        /*0488*/ 	.word	0x00000001


	//----- nvinfo : EIATTR_CRS_STACK_SIZE
	.align		4
.L_41:
        /*048c*/ 	.byte	0x04, 0x1e
        /*048e*/ 	.short	(.L_43 - .L_42)
.L_42:
        /*0490*/ 	.word	0x00000000


	//----- nvinfo : EIATTR_CBANK_PARAM_SIZE
	.align		4
.L_43:
        /*0494*/ 	.byte	0x03, 0x19
        /*0496*/ 	.short	0x0470


	//----- nvinfo : EIATTR_PARAM_CBANK
	.align		4
        /*0498*/ 	.byte	0x04, 0x0a
        /*049a*/ 	.short	(.L_45 - .L_44)
	.align		4
.L_44:
        /*049c*/ 	.word	index@(.nv.constant0._ZN7cutlass13device_kernelINS_4gemm6kernel13GemmUniversalIN4cute5tupleIJiiiiEEENS1_10collective13CollectiveMmaINS1_34MainloopSm90TmaGmmaWarpSpecializedILi9ENS5_IJNS4_1CILi1EEESB_SB_EEENS1_32KernelTmaWarpSpecializedPingpongEEENS5_IJNSA_ILi64EEENSA_ILi128EEESF_EEENS_10bfloat16_tENS5_IJSB_llEEESI_NS5_IJlSB_lEEENS4_8TiledMMAINS4_8MMA_AtomIJNS4_4SM904GMMA28MMA_64x128x16_F32BF16BF16_SSILNSO_5MajorE1ELSQ_0ELNSO_7ScaleInE1ELSR_1EEEEEENS4_6LayoutISC_NS5_IJNSA_ILi0EEESV_SV_EEEEENS5_IJNS4_10UnderscoreESY_SY_EEEEENS4_13SM90_TMA_LOADENS4_14ComposedLayoutINS4_7SwizzleILi3ELi4ELi3EEENS4_18smem_ptr_flag_bitsILi16EEENSU_INS5_IJSF_NSA_ILi8EEEEEENS5_IJSB_SF_EEEEEEEvNS4_8identityES11_NS12_IS14_S16_NSU_INS5_IJS17_SF_EEENS5_IJSF_SB_EEEEEEEvS1C_EENS_8epilogue10collective6detail29Sm90TmaWarpSpecializedAdapterINS1J_15DefaultEpilogueISI_SK_SK_NS1I_6thread17LinearCombinationISI_Li1EffLNS1N_9ScaleType4KindE0ELNS_15FloatRoundStyleE2ESI_EENS1_15EpilogueDefaultEEEEEvvEEEEvNT_6ParamsE)
        /*04a0*/ 	.short	0x0210
        /*04a2*/ 	.short	0x0470


	//----- nvinfo : EIATTR_SW_WAR
	.align		4
.L_45:
        /*04a4*/ 	.byte	0x04, 0x36
        /*04a6*/ 	.short	(.L_47 - .L_46)
.L_46:
        /*04a8*/ 	.word	0x00000008
.L_47:


//--------------------- .nv.callgraph             --------------------------
	.section	.nv.callgraph,"",@"SHT_CUDA_CALLGRAPH"
	.align	4
	.sectionentsize	8
	.align		4
        /*0000*/ 	.word	0x00000000
	.align		4
        /*0004*/ 	.word	0xffffffff
	.align		4
        /*0008*/ 	.word	index@(_ZN7cutlass13device_kernelINS_4gemm6kernel13GemmUniversalIN4cute5tupleIJiiiiEEENS1_10collective13CollectiveMmaINS1_34MainloopSm90TmaGmmaWarpSpecializedILi9ENS5_IJNS4_1CILi1EEESB_SB_EEENS1_32KernelTmaWarpSpecializedPingpongEEENS5_IJNSA_ILi64EEENSA_ILi128EEESF_EEENS_10bfloat16_tENS5_IJSB_llEEESI_NS5_IJlSB_lEEENS4_8TiledMMAINS4_8MMA_AtomIJNS4_4SM904GMMA28MMA_64x128x16_F32BF16BF16_SSILNSO_5MajorE1ELSQ_0ELNSO_7ScaleInE1ELSR_1EEEEEENS4_6LayoutISC_NS5_IJNSA_ILi0EEESV_SV_EEEEENS5_IJNS4_10UnderscoreESY_SY_EEEEENS4_13SM90_TMA_LOADENS4_14ComposedLayoutINS4_7SwizzleILi3ELi4ELi3EEENS4_18smem_ptr_flag_bitsILi16EEENSU_INS5_IJSF_NSA_ILi8EEEEEENS5_IJSB_SF_EEEEEEEvNS4_8identityES11_NS12_IS14_S16_NSU_INS5_IJS17_SF_EEENS5_IJSF_SB_EEEEEEEvS1C_EENS_8epilogue10collective6detail29Sm90TmaWarpSpecializedAdapterINS1J_15DefaultEpilogueISI_SK_SK_NS1I_6thread17LinearCombinationISI_Li1EffLNS1N_9ScaleType4KindE0ELNS_15FloatRoundStyleE2ESI_EENS1_15EpilogueDefaultEEEEEvvEEEEvNT_6ParamsE)
	.align		4
        /*000c*/ 	.word	index@(__assertfail)
	.align		4
        /*0010*/ 	.word	0x00000000
	.align		4
        /*0014*/ 	.word	0xfffffffe
	.align		4
        /*0018*/ 	.word	0x00000000
	.align		4
        /*001c*/ 	.word	0xfffffffd
	.align		4
        /*0020*/ 	.word	0x00000000
	.align		4
        /*0024*/ 	.word	0xfffffffc


//--------------------- .nv.constant4             --------------------------
	.section	.nv.constant4,"a",@progbits
	.align	8
	.align		8
.nv.constant4:
        /*0000*/ 	.dword	__assertfail
	.align		8
        /*0008*/ 	.dword	__unnamed_1
	.align		8
        /*0010*/ 	.dword	_ZN39_INTERNAL_b55cdfc0_4_k_cu_ab53b55c_28004cuda3std3__45__cpo5beginE
	.align		8
        /*0018*/ 	.dword	_ZN39_INTERNAL_b55cdfc0_4_k_cu_ab53b55c_28004cuda3std3__45__cpo3endE
	.align		8
        /*0020*/ 	.dword	_ZN39_INTERNAL_b55cdfc0_4_k_cu_ab53b55c_28004cuda3std3__45__cpo6cbeginE
	.align		8
        /*0028*/ 	.dword	_ZN39_INTERNAL_b55cdfc0_4_k_cu_ab53b55c_28004cuda3std3__45__cpo4cendE
	.align		8
        /*0030*/ 	.dword	_ZN39_INTERNAL_b55cdfc0_4_k_cu_ab53b55c_28004cuda3std3__441_GLOBAL__N__b55cdfc0_4_k_cu_ab53b55c_28006ignoreE
	.align		8
        /*0038*/ 	.dword	_ZN39_INTERNAL_b55cdfc0_4_k_cu_ab53b55c_28004cuda3std3__419piecewise_constructE
	.align		8
        /*0040*/ 	.dword	_ZN39_INTERNAL_b55cdfc0_4_k_cu_ab53b55c_28004cuda3std3__48in_placeE
	.align		8
        /*0048*/ 	.dword	_ZN39_INTERNAL_b55cdfc0_4_k_cu_ab53b55c_28004cuda3std6ranges3__45__cpo4swapE
	.align		8
        /*0050*/ 	.dword	_ZN39_INTERNAL_b55cdfc0_4_k_cu_ab53b55c_28004cuda3std6ranges3__45__cpo9iter_moveE
	.align		8
        /*0058*/ 	.dword	_ZN39_INTERNAL_b55cdfc0_4_k_cu_ab53b55c_28004cute7productE
	.align		8
        /*0060*/ 	.dword	_ZN39_INTERNAL_b55cdfc0_4_k_cu_ab53b55c_28004cute1_E
	.align		8
        /*0068*/ 	.dword	$str$22
	.align		8
        /*0070*/ 	.dword	$str$23


//--------------------- .text._ZN7cutlass13device_kernelINS_4gemm6kernel13GemmUniversalIN4cute5tupleIJiiiiEEENS1_10collective13CollectiveMmaINS1_34MainloopSm90TmaGmmaWarpSpecializedILi9ENS5_IJNS4_1CILi1EEESB_SB_EEENS1_32KernelTmaWarpSpecializedPingpongEEENS5_IJNSA_ILi64EEENSA_ILi128EEESF_EEENS_10bfloat16_tENS5_IJSB_llEEESI_NS5_IJlSB_lEEENS4_8TiledMMAINS4_8MMA_AtomIJNS4_4SM904GMMA28MMA_64x128x16_F32BF16BF16_SSILNSO_5MajorE1ELSQ_0ELNSO_7ScaleInE1ELSR_1EEEEEENS4_6LayoutISC_NS5_IJNSA_ILi0EEESV_SV_EEEEENS5_IJNS4_10UnderscoreESY_SY_EEEEENS4_13SM90_TMA_LOADENS4_14ComposedLayoutINS4_7SwizzleILi3ELi4ELi3EEENS4_18smem_ptr_flag_bitsILi16EEENSU_INS5_IJSF_NSA_ILi8EEEEEENS5_IJSB_SF_EEEEEEEvNS4_8identityES11_NS12_IS14_S16_NSU_INS5_IJS17_SF_EEENS5_IJSF_SB_EEEEEEEvS1C_EENS_8epilogue10collective6detail29Sm90TmaWarpSpecializedAdapterINS1J_15DefaultEpilogueISI_SK_SK_NS1I_6thread17LinearCombinationISI_Li1EffLNS1N_9ScaleType4KindE0ELNS_15FloatRoundStyleE2ESI_EENS1_15EpilogueDefaultEEEEEvvEEEEvNT_6ParamsE --------------------------
	.section	.text._ZN7cutlass13device_kernelINS_4gemm6kernel13GemmUniversalIN4cute5tupleIJiiiiEEENS1_10collective13CollectiveMmaINS1_34MainloopSm90TmaGmmaWarpSpecializedILi9ENS5_IJNS4_1CILi1EEESB_SB_EEENS1_32KernelTmaWarpSpecializedPingpongEEENS5_IJNSA_ILi64EEENSA_ILi128EEESF_EEENS_10bfloat16_tENS5_IJSB_llEEESI_NS5_IJlSB_lEEENS4_8TiledMMAINS4_8MMA_AtomIJNS4_4SM904GMMA28MMA_64x128x16_F32BF16BF16_SSILNSO_5MajorE1ELSQ_0ELNSO_7ScaleInE1ELSR_1EEEEEENS4_6LayoutISC_NS5_IJNSA_ILi0EEESV_SV_EEEEENS5_IJNS4_10UnderscoreESY_SY_EEEEENS4_13SM90_TMA_LOADENS4_14ComposedLayoutINS4_7SwizzleILi3ELi4ELi3EEENS4_18smem_ptr_flag_bitsILi16EEENSU_INS5_IJSF_NSA_ILi8EEEEEENS5_IJSB_SF_EEEEEEEvNS4_8identityES11_NS12_IS14_S16_NSU_INS5_IJS17_SF_EEENS5_IJSF_SB_EEEEEEEvS1C_EENS_8epilogue10collective6detail29Sm90TmaWarpSpecializedAdapterINS1J_15DefaultEpilogueISI_SK_SK_NS1I_6thread17LinearCombinationISI_Li1EffLNS1N_9ScaleType4KindE0ELNS_15FloatRoundStyleE2ESI_EENS1_15EpilogueDefaultEEEEEvvEEEEvNT_6ParamsE,"ax",@progbits
	.align	128
.text._ZN7cutlass13device_kernelINS_4gemm6kernel13GemmUniversalIN4cute5tupleIJiiiiEEENS1_10collective13CollectiveMmaINS1_34MainloopSm90TmaGmmaWarpSpecializedILi9ENS5_IJNS4_1CILi1EEESB_SB_EEENS1_32KernelTmaWarpSpecializedPingpongEEENS5_IJNSA_ILi64EEENSA_ILi128EEESF_EEENS_10bfloat16_tENS5_IJSB_llEEESI_NS5_IJlSB_lEEENS4_8TiledMMAINS4_8MMA_AtomIJNS4_4SM904GMMA28MMA_64x128x16_F32BF16BF16_SSILNSO_5MajorE1ELSQ_0ELNSO_7ScaleInE1ELSR_1EEEEEENS4_6LayoutISC_NS5_IJNSA_ILi0EEESV_SV_EEEEENS5_IJNS4_10UnderscoreESY_SY_EEEEENS4_13SM90_TMA_LOADENS4_14ComposedLayoutINS4_7SwizzleILi3ELi4ELi3EEENS4_18smem_ptr_flag_bitsILi16EEENSU_INS5_IJSF_NSA_ILi8EEEEEENS5_IJSB_SF_EEEEEEEvNS4_8identityES11_NS12_IS14_S16_NSU_INS5_IJS17_SF_EEENS5_IJSF_SB_EEEEEEEvS1C_EENS_8epilogue10collective6detail29Sm90TmaWarpSpecializedAdapterINS1J_15DefaultEpilogueISI_SK_SK_NS1I_6thread17LinearCombinationISI_Li1EffLNS1N_9ScaleType4KindE0ELNS_15FloatRoundStyleE2ESI_EENS1_15EpilogueDefaultEEEEEvvEEEEvNT_6ParamsE:
        .type           _ZN7cutlass13device_kernelINS_4gemm6kernel13GemmUniversalIN4cute5tupleIJiiiiEEENS1_10collective13CollectiveMmaINS1_34MainloopSm90TmaGmmaWarpSpecializedILi9ENS5_IJNS4_1CILi1EEESB_SB_EEENS1_32KernelTmaWarpSpecializedPingpongEEENS5_IJNSA_ILi64EEENSA_ILi128EEESF_EEENS_10bfloat16_tENS5_IJSB_llEEESI_NS5_IJlSB_lEEENS4_8TiledMMAINS4_8MMA_AtomIJNS4_4SM904GMMA28MMA_64x128x16_F32BF16BF16_SSILNSO_5MajorE1ELSQ_0ELNSO_7ScaleInE1ELSR_1EEEEEENS4_6LayoutISC_NS5_IJNSA_ILi0EEESV_SV_EEEEENS5_IJNS4_10UnderscoreESY_SY_EEEEENS4_13SM90_TMA_LOADENS4_14ComposedLayoutINS4_7SwizzleILi3ELi4ELi3EEENS4_18smem_ptr_flag_bitsILi16EEENSU_INS5_IJSF_NSA_ILi8EEEEEENS5_IJSB_SF_EEEEEEEvNS4_8identityES11_NS12_IS14_S16_NSU_INS5_IJS17_SF_EEENS5_IJSF_SB_EEEEEEEvS1C_EENS_8epilogue10collective6detail29Sm90TmaWarpSpecializedAdapterINS1J_15DefaultEpilogueISI_SK_SK_NS1I_6thread17LinearCombinationISI_Li1EffLNS1N_9ScaleType4KindE0ELNS_15FloatRoundStyleE2ESI_EENS1_15EpilogueDefaultEEEEEvvEEEEvNT_6ParamsE,@function
        .size           _ZN7cutlass13device_kernelINS_4gemm6kernel13GemmUniversalIN4cute5tupleIJiiiiEEENS1_10collective13CollectiveMmaINS1_34MainloopSm90TmaGmmaWarpSpecializedILi9ENS5_IJNS4_1CILi1EEESB_SB_EEENS1_32KernelTmaWarpSpecializedPingpongEEENS5_IJNSA_ILi64EEENSA_ILi128EEESF_EEENS_10bfloat16_tENS5_IJSB_llEEESI_NS5_IJlSB_lEEENS4_8TiledMMAINS4_8MMA_AtomIJNS4_4SM904GMMA28MMA_64x128x16_F32BF16BF16_SSILNSO_5MajorE1ELSQ_0ELNSO_7ScaleInE1ELSR_1EEEEEENS4_6LayoutISC_NS5_IJNSA_ILi0EEESV_SV_EEEEENS5_IJNS4_10UnderscoreESY_SY_EEEEENS4_13SM90_TMA_LOADENS4_14ComposedLayoutINS4_7SwizzleILi3ELi4ELi3EEENS4_18smem_ptr_flag_bitsILi16EEENSU_INS5_IJSF_NSA_ILi8EEEEEENS5_IJSB_SF_EEEEEEEvNS4_8identityES11_NS12_IS14_S16_NSU_INS5_IJS17_SF_EEENS5_IJSF_SB_EEEEEEEvS1C_EENS_8epilogue10collective6detail29Sm90TmaWarpSpecializedAdapterINS1J_15DefaultEpilogueISI_SK_SK_NS1I_6thread17LinearCombinationISI_Li1EffLNS1N_9ScaleType4KindE0ELNS_15FloatRoundStyleE2ESI_EENS1_15EpilogueDefaultEEEEEvvEEEEvNT_6ParamsE,(.L_x_208 - _ZN7cutlass13device_kernelINS_4gemm6kernel13GemmUniversalIN4cute5tupleIJiiiiEEENS1_10collective13CollectiveMmaINS1_34MainloopSm90TmaGmmaWarpSpecializedILi9ENS5_IJNS4_1CILi1EEESB_SB_EEENS1_32KernelTmaWarpSpecializedPingpongEEENS5_IJNSA_ILi64EEENSA_ILi128EEESF_EEENS_10bfloat16_tENS5_IJSB_llEEESI_NS5_IJlSB_lEEENS4_8TiledMMAINS4_8MMA_AtomIJNS4_4SM904GMMA28MMA_64x128x16_F32BF16BF16_SSILNSO_5MajorE1ELSQ_0ELNSO_7ScaleInE1ELSR_1EEEEEENS4_6LayoutISC_NS5_IJNSA_ILi0EEESV_SV_EEEEENS5_IJNS4_10UnderscoreESY_SY_EEEEENS4_13SM90_TMA_LOADENS4_14ComposedLayoutINS4_7SwizzleILi3ELi4ELi3EEENS4_18smem_ptr_flag_bitsILi16EEENSU_INS5_IJSF_NSA_ILi8EEEEEENS5_IJSB_SF_EEEEEEEvNS4_8identityES11_NS12_IS14_S16_NSU_INS5_IJS17_SF_EEENS5_IJSF_SB_EEEEEEEvS1C_EENS_8epilogue10collective6detail29Sm90TmaWarpSpecializedAdapterINS1J_15DefaultEpilogueISI_SK_SK_NS1I_6thread17LinearCombinationISI_Li1EffLNS1N_9ScaleType4KindE0ELNS_15FloatRoundStyleE2ESI_EENS1_15EpilogueDefaultEEEEEvvEEEEvNT_6ParamsE)
        .other          _ZN7cutlass13device_kernelINS_4gemm6kernel13GemmUniversalIN4cute5tupleIJiiiiEEENS1_10collective13CollectiveMmaINS1_34MainloopSm90TmaGmmaWarpSpecializedILi9ENS5_IJNS4_1CILi1EEESB_SB_EEENS1_32KernelTmaWarpSpecializedPingpongEEENS5_IJNSA_ILi64EEENSA_ILi128EEESF_EEENS_10bfloat16_tENS5_IJSB_llEEESI_NS5_IJlSB_lEEENS4_8TiledMMAINS4_8MMA_AtomIJNS4_4SM904GMMA28MMA_64x128x16_F32BF16BF16_SSILNSO_5MajorE1ELSQ_0ELNSO_7ScaleInE1ELSR_1EEEEEENS4_6LayoutISC_NS5_IJNSA_ILi0EEESV_SV_EEEEENS5_IJNS4_10UnderscoreESY_SY_EEEEENS4_13SM90_TMA_LOADENS4_14ComposedLayoutINS4_7SwizzleILi3ELi4ELi3EEENS4_18smem_ptr_flag_bitsILi16EEENSU_INS5_IJSF_NSA_ILi8EEEEEENS5_IJSB_SF_EEEEEEEvNS4_8identityES11_NS12_IS14_S16_NSU_INS5_IJS17_SF_EEENS5_IJSF_SB_EEEEEEEvS1C_EENS_8epilogue10collective6detail29Sm90TmaWarpSpecializedAdapterINS1J_15DefaultEpilogueISI_SK_SK_NS1I_6thread17LinearCombinationISI_Li1EffLNS1N_9ScaleType4KindE0ELNS_15FloatRoundStyleE2ESI_EENS1_15EpilogueDefaultEEEEEvvEEEEvNT_6ParamsE,@"STO_CUDA_ENTRY STV_DEFAULT"
_ZN7cutlass13device_kernelINS_4gemm6kernel13GemmUniversalIN4cute5tupleIJiiiiEEENS1_10collective13CollectiveMmaINS1_34MainloopSm90TmaGmmaWarpSpecializedILi9ENS5_IJNS4_1CILi1EEESB_SB_EEENS1_32KernelTmaWarpSpecializedPingpongEEENS5_IJNSA_ILi64EEENSA_ILi128EEESF_EEENS_10bfloat16_tENS5_IJSB_llEEESI_NS5_IJlSB_lEEENS4_8TiledMMAINS4_8MMA_AtomIJNS4_4SM904GMMA28MMA_64x128x16_F32BF16BF16_SSILNSO_5MajorE1ELSQ_0ELNSO_7ScaleInE1ELSR_1EEEEEENS4_6LayoutISC_NS5_IJNSA_ILi0EEESV_SV_EEEEENS5_IJNS4_10UnderscoreESY_SY_EEEEENS4_13SM90_TMA_LOADENS4_14ComposedLayoutINS4_7SwizzleILi3ELi4ELi3EEENS4_18smem_ptr_flag_bitsILi16EEENSU_INS5_IJSF_NSA_ILi8EEEEEENS5_IJSB_SF_EEEEEEEvNS4_8identityES11_NS12_IS14_S16_NSU_INS5_IJS17_SF_EEENS5_IJSF_SB_EEEEEEEvS1C_EENS_8epilogue10collective6detail29Sm90TmaWarpSpecializedAdapterINS1J_15DefaultEpilogueISI_SK_SK_NS1I_6thread17LinearCombinationISI_Li1EffLNS1N_9ScaleType4KindE0ELNS_15FloatRoundStyleE2ESI_EENS1_15EpilogueDefaultEEEEEvvEEEEvNT_6ParamsE:
[----:B------:R-:W0:Y:S02]  /*0000*/  LDC R1, c[0x0][0x28] ;  /* 0x00000a00ff017b82 */ /* 0x000e240000000800 */
[----:B0-----:R-:W-:Y:S01]  /*0010*/  VIADD R1, R1, 0xfffffff8 ;  /* 0xfffffff801017836 */ /* 0x001fe20000000000 */
[----:B------:R-:W0:Y:S01]  /*0020*/  S2R R4, SR_TID.X ;  /* 0x0000000000047919 */ /* 0x000e220000002100 */
[----:B------:R-:W-:Y:S01]  /*0030*/  ELECT P0, URZ, PT ;  /* 0x00000000003f782f */ /* 0x000fe20003800000 */
[----:B------:R-:W-:Y:S01]  /*0040*/  BSSY B0, `(.L_x_0) ;  /* 0x000000f000007945 */ /* 0x000fe20003800000 */
[--C-:B0-----:R-:W-:Y:S02]  /*0050*/  SHF.R.U32.HI R0, RZ, 0x5, R4.reuse ;  /* 0x00000005ff007819 */ /* 0x101fe40000011604 */
[----:B------:R-:W-:-:S03]  /*0060*/  SHF.R.U32.HI R5, RZ, 0x7, R4 ;  /* 0x00000007ff057819 */ /* 0x000fc60000011604 */
[----:B------:R-:W0:Y:S04]  /*0070*/  SHFL.IDX PT, R2, R0, RZ, 0x1f ;  /* 0x00001fff00027589 */ /* 0x000e2800000e0000 */
[----:B------:R1:W2:Y:S01]  /*0080*/  SHFL.IDX PT, R7, R5, RZ, 0x1f ;  /* 0x00001fff05077589 */ /* 0x0002a200000e0000 */
[----:B0-----:R-:W-:-:S13]  /*0090*/  ISETP.NE.OR P0, PT, R2, RZ, !P0 ;  /* 0x000000ff0200720c */ /* 0x001fda0004705670 */
[----:B-12---:R-:W-:Y:S05]  /*00a0*/  @P0 BRA `(.L_x_1) ;  /* 0x0000000000200947 */ /* 0x006fea0003800000 */
[----:B------:R-:W-:Y:S02]  /*00b0*/  ULDC.64 UR4, c[0x0][0x198] ;  /* 0x0000660000047ab9 */ /* 0x000fe40000000a00 */
[----:B------:R-:W-:Y:S02]  /*00c0*/  UIADD3 UR6, UP0, UR4, 0xf0, URZ ;  /* 0x000000f004067890 */ /* 0x000fe4000ff1e03f */
[----:B------:R-:W-:Y:S02]  /*00d0*/  UIADD3 UR4, UP1, UR4, 0x1f0, URZ ;  /* 0x000001f004047890 */ /* 0x000fe4000ff3e03f */
[----:B------:R-:W-:Y:S02]  /*00e0*/  UIADD3.X UR7, URZ, UR5, URZ, UP0, !UPT ;  /* 0x000000053f077290 */ /* 0x000fe400087fe43f */
[----:B------:R-:W-:-:S07]  /*00f0*/  UIADD3.X UR5, URZ, UR5, URZ, UP1, !UPT ;  /* 0x000000053f057290 */ /* 0x000fce0008ffe43f */
[----:B------:R0:W-:Y:S02]  /*0100*/  UTMACCTL.PF [UR6] ;  /* 0x00000000060079b9 */ /* 0x0001e40008040000 */
[----:B------:R0:W-:Y:S02]  /*0110*/  UTMACCTL.PF [UR4] ;  /* 0x00000000040079b9 */ /* 0x0001e40008040000 */
[----:B0-----:R-:W-:Y:S01]  /*0120*/  NOP ;  /* 0x0000000000007918 */ /* 0x001fe20000000000 */
.L_x_1:
[----:B------:R-:W-:Y:S05]  /*0130*/  BSYNC B0 ;  /* 0x0000000000007941 */ /* 0x000fea0003800000 */
.L_x_0:
[----:B------:R-:W0:Y:S02]  /*0140*/  SHFL.IDX PT, R3, R0, RZ, 0x1f ;  /* 0x00001fff00037589 */ /* 0x000e2400000e0000 */
[----:B0-----:R-:W-:-:S13]  /*0150*/  ISETP.NE.AND P0, PT, R3, RZ, PT ;  /* 0x000000ff0300720c */ /* 0x001fda0003f05270 */
[----:B------:R-:W-:Y:S05]  /*0160*/  @P0 BRA `(.L_x_2) ;  /* 0x00000000008c0947 */ /* 0x000fea0003800000 */
[----:B------:R-:W-:Y:S01]  /*0170*/  ELECT P0, URZ, PT ;  /* 0x00000000003f782f */ /* 0x000fe20003800000 */
[----:B------:R-:W-:-:S12]  /*0180*/  BSSY B0, `(.L_x_2) ;  /* 0x0000021000007945 */ /* 0x000fd80003800000 */
[----:B------:R-:W-:Y:S05]  /*0190*/  @!P0 BRA `(.L_x_3) ;  /* 0x00000000007c8947 */ /* 0x000fea0003800000 */
[----:B------:R-:W0:Y:S01]  /*01a0*/  S2UR UR8, SR_CgaCtaId ;  /* 0x00000000000879c3 */ /* 0x000e220000008800 */
[----:B------:R-:W-:Y:S01]  /*01b0*/  UMOV UR4, 0x400 ;  /* 0x0000040000047882 */ /* 0x000fe20000000000 */
[----:B------:R-:W-:Y:S01]  /*01c0*/  UMOV UR5, 0x1 ;  /* 0x0000000100057882 */ /* 0x000fe20000000000 */
[----:B------:R-:W-:Y:S02]  /*01d0*/  UMOV UR6, 0x80 ;  /* 0x0000008000067882 */ /* 0x000fe40000000000 */
[----:B------:R-:W-:-:S04]  /*01e0*/  UIADD3 UR6, -UR6, 0x100000, URZ ;  /* 0x0010000006067890 */ /* 0x000fc8000fffe13f */
[----:B------:R-:W-:Y:S02]  /*01f0*/  USHF.L.U32 UR7, UR6, 0xb, URZ ;  /* 0x0000000b06077899 */ /* 0x000fe4000800063f */
[----:B------:R-:W-:Y:S02]  /*0200*/  USHF.L.U32 UR6, UR6, 0x1, URZ ;  /* 0x0000000106067899 */ /* 0x000fe4000800063f */
[----:B0-----:R-:W-:Y:S02]  /*0210*/  ULEA UR8, UR8, UR4, 0x18 ;  /* 0x0000000408087291 */ /* 0x001fe4000f8ec03f */
[----:B------:R-:W-:-:S04]  /*0220*/  UIADD3 UR4, -UR5, 0x100000, URZ ;  /* 0x0010000005047890 */ /* 0x000fc8000fffe13f */
[----:B------:R-:W-:Y:S02]  /*0230*/  USHF.L.U32 UR5, UR4, 0xb, URZ ;  /* 0x0000000b04057899 */ /* 0x000fe4000800063f */
[----:B------:R-:W-:Y:S01]  /*0240*/  USHF.L.U32 UR4, UR4, 0x1, URZ ;  /* 0x0000000104047899 */ /* 0x000fe2000800063f */
[----:B------:R-:W0:Y:S11]  /*0250*/  FENCE.VIEW.ASYNC.S ;  /* 0x00000000000073c6 */ /* 0x000e360000000000 */
[----:B0-----:R0:W1:Y:S01]  /*0260*/  SYNCS.EXCH.64 URZ, [UR8], UR4 ;  /* 0x00000004083f75b2 */ /* 0x0010620008000100 */
[----:B------:R0:W2:Y:S01]  /*0270*/  SYNCS.EXCH.64 URZ, [UR8+0x48], UR6 ;  /* 0x00004806083f75b2 */ /* 0x0000a20008000100 */
[----:B------:R0:W3:Y:S01]  /*0280*/  SYNCS.EXCH.64 URZ, [UR8+0x8], UR4 ;  /* 0x00000804083f75b2 */ /* 0x0000e20008000100 */
[----:B------:R0:W4:Y:S01]  /*0290*/  SYNCS.EXCH.64 URZ, [UR8+0x50], UR6 ;  /* 0x00005006083f75b2 */ /* 0x0001220008000100 */
[----:B------:R0:W0:Y:S01]  /*02a0*/  SYNCS.EXCH.64 URZ, [UR8+0x10], UR4 ;  /* 0x00001004083f75b2 */ /* 0x0000220008000100 */
        /* <DEDUP_REMOVED lines=13> */
[----:B------:R-:W-:Y:S01]  /*0380*/  NOP ;  /* 0x0000000000007918 */ /* 0x000fe20000000000 */
.L_x_3:
[----:B0-----:R-:W-:Y:S05]  /*0390*/  BSYNC B0 ;  /* 0x0000000000007941 */ /* 0x001fea0003800000 */
.L_x_2:
[----:B------:R-:W0:Y:S01]  /*03a0*/  SHFL.IDX PT, R6, R0, RZ, 0x1f ;  /* 0x00001fff00067589 */ /* 0x000e2200000e0000 */
[----:B------:R-:W-:Y:S01]  /*03b0*/  ELECT P0, URZ, PT ;  /* 0x00000000003f782f */ /* 0x000fe20003800000 */
[----:B------:R-:W-:Y:S01]  /*03c0*/  NOP ;  /* 0x0000000000007918 */ /* 0x000fe20000000000 */
[----:B------:R-:W-:Y:S01]  /*03d0*/  ELECT P1, URZ, PT ;  /* 0x00000000003f782f */ /* 0x000fe20003820000 */
[----:B------:R-:W5:Y:S01]  /*03e0*/  SHFL.IDX PT, R3, R0, RZ, 0x1f ;  /* 0x00001fff00037589 */ /* 0x000f6200000e0000 */
[----:B------:R-:W-:Y:S01]  /*03f0*/  UMOV UR4, 0x20 ;  /* 0x0000002000047882 */ /* 0x000fe20000000000 */
[----:B------:R-:W-:Y:S01]  /*0400*/  UMOV UR11, 0x80 ;  /* 0x00000080000b7882 */ /* 0x000fe20000000000 */
[----:B------:R-:W-:Y:S01]  /*0410*/  NOP ;  /* 0x0000000000007918 */ /* 0x000fe20000000000 */
[----:B------:R-:W1:Y:S01]  /*0420*/  SHFL.IDX PT, R5, R5, RZ, 0x1f ;  /* 0x00001fff05057589 */ /* 0x000e6200000e0000 */
[C---:B------:R-:W-:Y:S01]  /*0430*/  VIADD R31, R7.reuse, 0xffffffff ;  /* 0xffffffff071f7836 */ /* 0x040fe20000000000 */
[----:B------:R-:W-:Y:S01]  /*0440*/  ULDC.64 UR36, c[0x0][0x208] ;  /* 0x0000820000247ab9 */ /* 0x000fe20000000a00 */
[----:B------:R-:W-:-:S03]  /*0450*/  ISETP.NE.AND P2, PT, R7, RZ, PT ;  /* 0x000000ff0700720c */ /* 0x000fc60003f45270 */
[----:B------:R-:W-:Y:S02]  /*0460*/  ISETP.GE.U32.AND P3, PT, R31, 0x2, PT ;  /* 0x000000021f00780c */ /* 0x000fe40003f66070 */
[----:B0-----:R-:W-:Y:S02]  /*0470*/  ISETP.NE.OR P0, PT, R6, RZ, !P0 ;  /* 0x000000ff0600720c */ /* 0x001fe40004705670 */
[----:B-----5:R-:W-:Y:S02]  /*0480*/  ISETP.NE.OR P1, PT, R3, RZ, !P1 ;  /* 0x000000ff0300720c */ /* 0x020fe40004f25670 */
[----:B------:R-:W-:Y:S02]  /*0490*/  SHF.R.S32.HI R3, RZ, 0x1f, R2 ;  /* 0x0000001fff037819 */ /* 0x000fe40000011402 */
[----:B-1----:R-:W-:Y:S02]  /*04a0*/  R2UR UR43, R5 ;  /* 0x00000000052b72ca */ /* 0x002fe400000e0000 */
[----:B------:R-:W-:-:S05]  /*04b0*/  LEA.HI R3, R3, R2, RZ, 0x2 ;  /* 0x0000000203037211 */ /* 0x000fca00078f10ff */
[----:B------:R-:W-:Y:S01]  /*04c0*/  VOTEU.ALL UP0, P0 ;  /* 0x00000000003f7886 */ /* 0x000fe20000000000 */
[----:B------:R-:W-:Y:S01]  /*04d0*/  LOP3.LUT R3, R3, 0xfffffffc, RZ, 0xc0, !PT ;  /* 0xfffffffc03037812 */ /* 0x000fe200078ec0ff */
[----:B------:R-:W-:-:S03]  /*04e0*/  VOTEU.ALL UP1, P1 ;  /* 0x00000000003f7886 */ /* 0x000fc60000820000 */
[----:B------:R-:W0:Y:S01]  /*04f0*/  @!UP0 S2UR UR7, SR_CgaCtaId ;  /* 0x00000000000789c3 */ /* 0x000e220000008800 */
[----:B------:R-:W-:Y:S01]  /*0500*/  @!UP0 UMOV UR6, 0x400 ;  /* 0x0000040000068882 */ /* 0x000fe20000000000 */
[----:B------:R-:W-:-:S04]  /*0510*/  @!UP0 UIADD3 UR4, -UR4, 0x100000, URZ ;  /* 0x0010000004048890 */ /* 0x000fc8000fffe13f */
[----:B------:R-:W-:Y:S02]  /*0520*/  @!UP0 USHF.L.U32 UR5, UR4, 0xb, URZ ;  /* 0x0000000b04058899 */ /* 0x000fe4000800063f */
[----:B------:R-:W-:Y:S01]  /*0530*/  @!UP0 USHF.L.U32 UR4, UR4, 0x1, URZ ;  /* 0x0000000104048899 */ /* 0x000fe2000800063f */
[----:B------:R-:W-:Y:S01]  /*0540*/  IMAD.IADD R14, R2, 0x1, -R3 ;  /* 0x00000001020e7824 */ /* 0x000fe200078e0a03 */
[----:B------:R-:W-:Y:S01]  /*0550*/  @!UP1 UMOV UR9, 0x400 ;  /* 0x0000040000099882 */ /* 0x000fe20000000000 */
[----:B------:R-:W-:Y:S01]  /*0560*/  VOTEU.ALL UP2, P1 ;  /* 0x00000000003f7886 */ /* 0x000fe20000840000 */
[----:B------:R-:W-:Y:S01]  /*0570*/  VOTEU.ALL UP3, P1 ;  /* 0x00000000003f7886 */ /* 0x000fe20000860000 */
[----:B------:R-:W-:Y:S01]  /*0580*/  VOTEU.ALL UP4, P1 ;  /* 0x00000000003f7886 */ /* 0x000fe20000880000 */
[----:B------:R-:W1:Y:S01]  /*0590*/  @!UP1 S2UR UR10, SR_CgaCtaId ;  /* 0x00000000000a99c3 */ /* 0x000e620000008800 */
[----:B------:R-:W-:Y:S01]  /*05a0*/  VOTEU.ALL UP5, P1 ;  /* 0x00000000003f7886 */ /* 0x000fe200008a0000 */
[----:B------:R-:W-:-:S04]  /*05b0*/  SHF.R.S32.HI R3, RZ, 0x1f, R4 ;  /* 0x0000001fff037819 */ /* 0x000fc80000011404 */
[----:B------:R-:W-:-:S04]  /*05c0*/  LEA.HI R3, R3, R4, RZ, 0x7 ;  /* 0x0000000403037211 */ /* 0x000fc800078f38ff */
[----:B------:R-:W-:-:S05]  /*05d0*/  LOP3.LUT R3, R3, 0xffffff80, RZ, 0xc0, !PT ;  /* 0xffffff8003037812 */ /* 0x000fca00078ec0ff */
[----:B------:R-:W-:Y:S01]  /*05e0*/  IMAD.IADD R5, R4, 0x1, -R3 ;  /* 0x0000000104057824 */ /* 0x000fe200078e0a03 */
[----:B0-----:R-:W-:Y:S02]  /*05f0*/  @!UP0 ULEA UR8, UR7, UR6, 0x18 ;  /* 0x0000000607088291 */ /* 0x001fe4000f8ec03f */
[----:B------:R-:W-:-:S04]  /*0600*/  @!UP1 UIADD3 UR6, -UR11, 0x100000, URZ ;  /* 0x001000000b069890 */ /* 0x000fc8000fffe13f */
[----:B------:R-:W-:Y:S02]  /*0610*/  @!UP1 USHF.L.U32 UR7, UR6, 0xb, URZ ;  /* 0x0000000b06079899 */ /* 0x000fe4000800063f */
[----:B------:R-:W-:Y:S01]  /*0620*/  @!UP1 USHF.L.U32 UR6, UR6, 0x1, URZ ;  /* 0x0000000106069899 */ /* 0x000fe2000800063f */
[----:B------:R-:W-:Y:S01]  /*0630*/  VOTEU.ALL UP0, P0 ;  /* 0x00000000003f7886 */ /* 0x000fe20000000000 */
[----:B-1----:R-:W-:Y:S01]  /*0640*/  @!UP1 ULEA UR9, UR10, UR9, 0x18 ;  /* 0x000000090a099291 */ /* 0x002fe2000f8ec03f */
[----:B------:R-:W-:Y:S02]  /*0650*/  VOTEU.ALL UP1, P0 ;  /* 0x00000000003f7886 */ /* 0x000fe40000020000 */
[----:B------:R-:W-:Y:S01]  /*0660*/  ULDC.64 UR10, c[0x0][0x598] ;  /* 0x00016600000a7ab9 */ /* 0x000fe20000000a00 */
[----:B------:R-:W-:Y:S01]  /*0670*/  ISETP.NE.AND P0, PT, R14, 0x3, PT ;  /* 0x000000030e00780c */ /* 0x000fe20003f05270 */
[----:B------:R-:W0:Y:S02]  /*0680*/  FENCE.VIEW.ASYNC.S ;  /* 0x00000000000073c6 */ /* 0x000e240000000000 */
[----:B0-----:R0:W2:Y:S01]  /*0690*/  @!UP0 SYNCS.EXCH.64 URZ, [UR8+0xc0], UR4 ;  /* 0x0000c004083f85b2 */ /* 0x0010a20008000100 */
[----:B------:R-:W-:-:S02]  /*06a0*/  ISETP.NE.U32.AND P1, PT, RZ, UR10, PT ;  /* 0x0000000aff007c0c */ /* 0x000fc4000bf25070 */
[----:B------:R-:W-:Y:S02]  /*06b0*/  ISETP.EQ.OR P0, PT, R14, RZ, !P0 ;  /* 0x000000ff0e00720c */ /* 0x000fe40004702670 */
[----:B------:R-:W-:Y:S02]  /*06c0*/  ISETP.NE.AND.EX P1, PT, RZ, UR11, PT, P1 ;  /* 0x0000000bff007c0c */ /* 0x000fe4000bf25310 */
[----:B------:R-:W-:-:S04]  /*06d0*/  ISETP.EQ.AND P0, PT, R7, RZ, P0 ;  /* 0x000000ff0700720c */ /* 0x000fc80000702270 */
[----:B------:R-:W-:-:S04]  /*06e0*/  SEL R23, RZ, 0x1, !P0 ;  /* 0x00000001ff177807 */ /* 0x000fc80004000000 */
[----:B------:R-:W-:Y:S01]  /*06f0*/  SEL R23, R23, 0x2, P3 ;  /* 0x0000000217177807 */ /* 0x000fe20001800000 */
[----:B------:R0:W2:Y:S01]  /*0700*/  @!UP1 SYNCS.EXCH.64 URZ, [UR8+0xc8], UR4 ;  /* 0x0000c804083f95b2 */ /* 0x0000a20008000100 */
[----:B------:R-:W-:Y:S01]  /*0710*/  NOP ;  /* 0x0000000000007918 */ /* 0x000fe20000000000 */
[----:B------:R0:W2:Y:S01]  /*0720*/  @!UP2 SYNCS.EXCH.64 URZ, [UR9+0xa0], UR6 ;  /* 0x0000a006093fa5b2 */ /* 0x0000a20008000100 */
[----:B------:R0:W2:Y:S01]  /*0730*/  @!UP3 SYNCS.EXCH.64 URZ, [UR9+0xa8], UR6 ;  /* 0x0000a806093fb5b2 */ /* 0x0000a20008000100 */
[----:B------:R0:W2:Y:S01]  /*0740*/  @!UP4 SYNCS.EXCH.64 URZ, [UR9+0xb0], UR6 ;  /* 0x0000b006093fc5b2 */ /* 0x0000a20008000100 */
[----:B------:R0:W2:Y:S01]  /*0750*/  @!UP5 SYNCS.EXCH.64 URZ, [UR9+0xb8], UR6 ;  /* 0x0000b806093fd5b2 */ /* 0x0000a20008000100 */
[----:B------:R-:W-:Y:S01]  /*0760*/  NOP ;  /* 0x0000000000007918 */ /* 0x000fe20000000000 */
[----:B--234-:R-:W-:Y:S06]  /*0770*/  BAR.SYNC.DEFER_BLOCKING 0x0 ;  /* 0x0000000000007b1d */ /* 0x01cfec0000010000 */
[----:B0-----:R-:W-:Y:S05]  /*0780*/  @!P1 BRA `(.L_x_4) ;  /* 0x00000000001c9947 */ /* 0x001fea0003800000 */
[----:B------:R-:W0:Y:S02]  /*0790*/  LDC.64 R2, c[0x0][0x598] ;  /* 0x00016600ff027b82 */ /* 0x000e240000000a00 */
[----:B0-----:R-:W2:Y:S02]  /*07a0*/  LDG.E.64 R2, desc[UR36][R2.64] ;  /* 0x0000002402027981 */ /* 0x001ea4000c1e1b00 */
[----:B--2---:R-:W-:-:S04]  /*07b0*/  ISETP.NE.U32.AND P0, PT, R2, RZ, PT ;  /* 0x000000ff0200720c */ /* 0x004fc80003f05070 */
[----:B------:R-:W-:-:S13]  /*07c0*/  ISETP.NE.AND.EX P0, PT, R3, RZ, PT, P0 ;  /* 0x000000ff0300720c */ /* 0x000fda0003f05300 */
[----:B------:R-:W-:Y:S05]  /*07d0*/  @!P0 BRA `(.L_x_4) ;  /* 0x0000000000088947 */ /* 0x000fea0003800000 */
[----:B------:R1:W5:Y:S01]  /*07e0*/  LD.E R88, desc[UR36][R2.64] ;  /* 0x0000002402587980 */ /* 0x000362000c101900 */
[----:B------:R-:W-:Y:S05]  /*07f0*/  BRA `(.L_x_5) ;  /* 0x0000000000247947 */ /* 0x000fea0003800000 */
.L_x_4:
[----:B------:R-:W-:Y:S02]  /*0800*/  ULDC.64 UR4, c[0x0][0x588] ;  /* 0x0001620000047ab9 */ /* 0x000fe40000000a00 */
[----:B------:R-:W-:-:S04]  /*0810*/  ISETP.NE.U32.AND P0, PT, RZ, UR4, PT ;  /* 0x00000004ff007c0c */ /* 0x000fc8000bf05070 */
[----:B------:R-:W-:-:S13]  /*0820*/  ISETP.NE.AND.EX P0, PT, RZ, UR5, PT, P0 ;  /* 0x00000005ff007c0c */ /* 0x000fda000bf05300 */
[----:B------:R-:W-:Y:S05]  /*0830*/  @!P0 BRA `(.L_x_6) ;  /* 0x00000000000c8947 */ /* 0x000fea0003800000 */
[----:B------:R-:W0:Y:S02]  /*0840*/  LDC.64 R88, c[0x0][0x588] ;  /* 0x00016200ff587b82 */ /* 0x000e240000000a00 */
[----:B0-----:R0:W5:Y:S01]  /*0850*/  LDG.E R88, desc[UR36][R88.64] ;  /* 0x0000002458587981 */ /* 0x001162000c1e1900 */
[----:B------:R-:W-:Y:S05]  /*0860*/  BRA `(.L_x_5) ;  /* 0x0000000000087947 */ /* 0x000fea0003800000 */
.L_x_6:
[----:B------:R-:W-:Y:S02]  /*0870*/  ULDC UR4, c[0x0][0x580] ;  /* 0x0001600000047ab9 */ /* 0x000fe40000000800 */
[----:B------:R-:W-:-:S07]  /*0880*/  IMAD.U32 R88, RZ, RZ, UR4 ;  /* 0x00000004ff587e24 */ /* 0x000fce000f8e00ff */
.L_x_5:
[----:B------:R-:W-:Y:S02]  /*0890*/  ULDC.64 UR4, c[0x0][0x5a0] ;  /* 0x0001680000047ab9 */ /* 0x000fe40000000a00 */
[----:B------:R-:W-:-:S04]  /*08a0*/  ISETP.NE.U32.AND P0, PT, RZ, UR4, PT ;  /* 0x00000004ff007c0c */ /* 0x000fc8000bf05070 */
[----:B------:R-:W-:-:S13]  /*08b0*/  ISETP.NE.AND.EX P0, PT, RZ, UR5, PT, P0 ;  /* 0x00000005ff007c0c */ /* 0x000fda000bf05300 */
[----:B------:R-:W-:Y:S05]  /*08c0*/  @!P0 BRA `(.L_x_7) ;  /* 0x00000000001c8947 */ /* 0x000fea0003800000 */
[----:B-1----:R-:W1:Y:S02]  /*08d0*/  LDC.64 R2, c[0x0][0x5a0] ;  /* 0x00016800ff027b82 */ /* 0x002e640000000a00 */
[----:B-1----:R-:W2:Y:S02]  /*08e0*/  LDG.E.64 R2, desc[UR36][R2.64] ;  /* 0x0000002402027981 */ /* 0x002ea4000c1e1b00 */
[----:B--2---:R-:W-:-:S04]  /*08f0*/  ISETP.NE.U32.AND P0, PT, R2, RZ, PT ;  /* 0x000000ff0200720c */ /* 0x004fc80003f05070 */
[----:B------:R-:W-:-:S13]  /*0900*/  ISETP.NE.AND.EX P0, PT, R3, RZ, PT, P0 ;  /* 0x000000ff0300720c */ /* 0x000fda0003f05300 */
[----:B------:R-:W-:Y:S05]  /*0910*/  @!P0 BRA `(.L_x_7) ;  /* 0x0000000000088947 */ /* 0x000fea0003800000 */
[----:B0-----:R2:W5:Y:S01]  /*0920*/  LD.E R89, desc[UR36][R2.64] ;  /* 0x0000002402597980 */ /* 0x001562000c101900 */
[----:B------:R-:W-:Y:S05]  /*0930*/  BRA `(.L_x_8) ;  /* 0x0000000000247947 */ /* 0x000fea0003800000 */
.L_x_7:
[----:B------:R-:W-:Y:S02]  /*0940*/  ULDC.64 UR4, c[0x0][0x590] ;  /* 0x0001640000047ab9 */ /* 0x000fe40000000a00 */
[----:B------:R-:W-:-:S04]  /*0950*/  ISETP.NE.U32.AND P0, PT, RZ, UR4, PT ;  /* 0x00000004ff007c0c */ /* 0x000fc8000bf05070 */
[----:B------:R-:W-:-:S13]  /*0960*/  ISETP.NE.AND.EX P0, PT, RZ, UR5, PT, P0 ;  /* 0x00000005ff007c0c */ /* 0x000fda000bf05300 */
[----:B------:R-:W-:Y:S05]  /*0970*/  @!P0 BRA `(.L_x_9) ;  /* 0x00000000000c8947 */ /* 0x000fea0003800000 */
[----:B-1----:R-:W0:Y:S02]  /*0980*/  LDC.64 R2, c[0x0][0x590] ;  /* 0x00016400ff027b82 */ /* 0x002e240000000a00 */
[----:B0-----:R0:W5:Y:S01]  /*0990*/  LDG.E R89, desc[UR36][R2.64] ;  /* 0x0000002402597981 */ /* 0x001162000c1e1900 */
[----:B------:R-:W-:Y:S05]  /*09a0*/  BRA `(.L_x_8) ;  /* 0x0000000000087947 */ /* 0x000fea0003800000 */
.L_x_9:
[----:B------:R-:W-:Y:S02]  /*09b0*/  ULDC UR4, c[0x0][0x584] ;  /* 0x0001610000047ab9 */ /* 0x000fe40000000800 */
[----:B0-----:R-:W-:-:S07]  /*09c0*/  IMAD.U32 R89, RZ, RZ, UR4 ;  /* 0x00000004ff597e24 */ /* 0x001fce000f8e00ff */
.L_x_8:
[----:B012---:R-:W0:Y:S01]  /*09d0*/  LDC R2, c[0x0][0x65c] ;  /* 0x00019700ff027b82 */ /* 0x007e220000000800 */
[----:B------:R-:W1:Y:S01]  /*09e0*/  S2R R15, SR_CTAID.Y ;  /* 0x00000000000f7919 */ /* 0x000e620000002600 */
[----:B------:R-:W-:Y:S01]  /*09f0*/  ULDC UR6, c[0x0][0x28c] ;  /* 0x0000a30000067ab9 */ /* 0x000fe20000000800 */
[----:B------:R-:W-:Y:S01]  /*0a00*/  ISETP.NE.AND P0, PT, R7, 0x2, PT ;  /* 0x000000020700780c */ /* 0x000fe20003f05270 */
[----:B------:R-:W-:Y:S01]  /*0a10*/  UIADD3 UR6, UR6, 0x3f, URZ ;  /* 0x0000003f06067890 */ /* 0x000fe2000fffe03f */
[----:B------:R-:W2:Y:S01]  /*0a20*/  S2R R6, SR_CTAID.X ;  /* 0x0000000000067919 */ /* 0x000ea20000002500 */
[----:B------:R-:W-:Y:S01]  /*0a30*/  UMOV UR38, URZ ;  /* 0x0000003f00267c82 */ /* 0x000fe20008000000 */
[----:B------:R-:W-:Y:S01]  /*0a40*/  UMOV UR39, URZ ;  /* 0x0000003f00277c82 */ /* 0x000fe20008000000 */
[----:B------:R-:W-:Y:S01]  /*0a50*/  USHF.R.S32.HI UR7, URZ, 0x1f, UR6 ;  /* 0x0000001f3f077899 */ /* 0x000fe20008011406 */
[----:B------:R-:W-:-:S03]  /*0a60*/  ULDC.64 UR8, c[0x0][0x650] ;  /* 0x0001940000087ab9 */ /* 0x000fc60000000a00 */
[----:B------:R-:W-:-:S04]  /*0a70*/  ULEA.HI UR7, UR7, UR6, URZ, 0x6 ;  /* 0x0000000607077291 */ /* 0x000fc8000f8f303f */
[----:B------:R-:W-:Y:S01]  /*0a80*/  USHF.R.S32.HI UR40, URZ, 0x6, UR7 ;  /* 0x000000063f287899 */ /* 0x000fe20008011407 */
[----:B0-----:R-:W-:-:S13]  /*0a90*/  ISETP.NE.AND P1, PT, R2, 0x1, PT ;  /* 0x000000010200780c */ /* 0x001fda0003f25270 */
[----:B------:R-:W2:Y:S01]  /*0aa0*/  @P1 LDC R17, c[0x0][0x10] ;  /* 0x00000400ff111b82 */ /* 0x000ea20000000800 */
[----:B-1----:R-:W-:Y:S02]  /*0ab0*/  @P1 IMAD.MOV.U32 R8, RZ, RZ, R15 ;  /* 0x000000ffff081224 */ /* 0x002fe400078e000f */
[----:B------:R-:W-:Y:S02]  /*0ac0*/  @P1 IMAD.MOV.U32 R9, RZ, RZ, RZ ;  /* 0x000000ffff091224 */ /* 0x000fe400078e00ff */
[----:B------:R-:W-:-:S03]  /*0ad0*/  @P1 IMAD.MOV.U32 R7, RZ, RZ, RZ ;  /* 0x000000ffff071224 */ /* 0x000fc600078e00ff */
[----:B------:R-:W0:Y:S01]  /*0ae0*/  @!P1 LDC R3, c[0x0][0xc] ;  /* 0x00000300ff039b82 */ /* 0x000e220000000800 */
[----:B------:R-:W-:Y:S01]  /*0af0*/  ULDC UR4, c[0x0][0xc] ;  /* 0x0000030000047ab9 */ /* 0x000fe20000000800 */
[----:B------:R-:W-:Y:S02]  /*0b00*/  ULDC UR5, c[0x0][0x10] ;  /* 0x0000040000057ab9 */ /* 0x000fe40000000800 */
[----:B------:R-:W-:-:S04]  /*0b10*/  UIMAD.WIDE.U32 UR4, UR4, UR5, URZ ;  /* 0x00000005040472a5 */ /* 0x000fc8000f8e003f */
[----:B------:R-:W1:Y:S01]  /*0b20*/  LDC R0, c[0x0][0x14] ;  /* 0x00000500ff007b82 */ /* 0x000e620000000800 */
[----:B--2---:R-:W-:-:S04]  /*0b30*/  @P1 IMAD.WIDE.U32 R16, R6, R17, R8 ;  /* 0x0000001106101225 */ /* 0x004fc800078e0008 */
[----:B------:R-:W-:Y:S02]  /*0b40*/  @P1 IMAD.IADD R17, R17, 0x1, R7 ;  /* 0x0000000111111824 */ /* 0x000fe400078e0207 */
[----:B------:R-:W-:Y:S02]  /*0b50*/  IMAD.MOV.U32 R7, RZ, RZ, RZ ;  /* 0x000000ffff077224 */ /* 0x000fe400078e00ff */
[----:B0-----:R-:W-:-:S04]  /*0b60*/  @!P1 IMAD.WIDE.U32 R8, R3, R15, R6 ;  /* 0x0000000f03089225 */ /* 0x001fc800078e0006 */
[----:B------:R-:W-:Y:S02]  /*0b70*/  @!P1 IMAD.MOV.U32 R16, RZ, RZ, R8 ;  /* 0x000000ffff109224 */ /* 0x000fe400078e0008 */
[----:B-1----:R-:W-:-:S04]  /*0b80*/  IMAD.WIDE.U32 R10, R0, UR4, RZ ;  /* 0x00000004000a7c25 */ /* 0x002fc8000f8e00ff */
[----:B------:R-:W-:Y:S01]  /*0b90*/  IMAD R3, R0, UR5, RZ ;  /* 0x0000000500037c24 */ /* 0x000fe2000f8e02ff */
[----:B------:R0:W-:Y:S01]  /*0ba0*/  STL.64 [R1], R10 ;  /* 0x0000000a01007387 */ /* 0x0001e20000100a00 */
[----:B------:R-:W-:Y:S02]  /*0bb0*/  @!P1 IMAD.MOV.U32 R17, RZ, RZ, R9 ;  /* 0x000000ffff119224 */ /* 0x000fe400078e0009 */
[----:B------:R-:W-:Y:S01]  /*0bc0*/  IMAD.IADD R0, R11, 0x1, R3 ;  /* 0x000000010b007824 */ /* 0x000fe200078e0203 */
[----:B------:R-:W-:Y:S06]  /*0bd0*/  @P0 BRA `(.L_x_10) ;  /* 0x0000000000200947 */ /* 0x000fec0003800000 */
[----:B------:R-:W-:Y:S01]  /*0be0*/  UISETP.GE.U32.AND UP0, UPT, UR40, 0x9, UPT ;  /* 0x000000092800788c */ /* 0x000fe2000bf06070 */
[----:B------:R-:W-:Y:S01]  /*0bf0*/  IADD3 R16, P0, R16, R10, RZ ;  /* 0x0000000a10107210 */ /* 0x000fe20007f1e0ff */
[----:B------:R-:W-:Y:S01]  /*0c00*/  UIMAD.WIDE.U32 UR4, UR40, 0x38e38e39, URZ ;  /* 0x38e38e39280478a5 */ /* 0x000fe2000f8e003f */
[----:B------:R-:W-:-:S03]  /*0c10*/  UMOV UR39, URZ ;  /* 0x0000003f00277c82 */ /* 0x000fc60008000000 */
[----:B------:R-:W-:Y:S01]  /*0c20*/  USHF.R.U32.HI UR4, URZ, 0x1, UR5 ;  /* 0x000000013f047899 */ /* 0x000fe20008011605 */
[----:B------:R-:W-:-:S03]  /*0c30*/  IMAD.X R17, R0, 0x1, R17, P0 ;  /* 0x0000000100117824 */ /* 0x000fc600000e0611 */
[----:B------:R-:W-:Y:S02]  /*0c40*/  UIMAD UR38, UR4, -0x9, UR40 ;  /* 0xfffffff7042678a4 */ /* 0x000fe4000f8e0228 */
[----:B------:R-:W-:-:S12]  /*0c50*/  @UP0 ULOP3.LUT UR39, UR4, 0x1, URZ, 0xc0, !UPT ;  /* 0x0000000104270892 */ /* 0x000fd8000f8ec03f */
.L_x_10:
[----:B------:R-:W-:Y:S01]  /*0c60*/  ISETP.GE.U32.AND P0, PT, R16, UR8, PT ;  /* 0x0000000810007c0c */ /* 0x000fe2000bf06070 */
[----:B------:R-:W-:Y:S01]  /*0c70*/  IMAD.MOV.U32 R22, RZ, RZ, -0x1 ;  /* 0xffffffffff167424 */ /* 0x000fe200078e00ff */
[----:B------:R-:W-:Y:S01]  /*0c80*/  PRMT R3, RZ, 0x7610, R3 ;  /* 0x00007610ff037816 */ /* 0x000fe20000000003 */
[----:B------:R-:W-:Y:S01]  /*0c90*/  IMAD.MOV.U32 R18, RZ, RZ, -0x1 ;  /* 0xffffffffff127424 */ /* 0x000fe200078e00ff */
[----:B------:R-:W-:Y:S01]  /*0ca0*/  ISETP.GE.U32.AND.EX P0, PT, R17, UR9, PT, P0 ;  /* 0x0000000911007c0c */ /* 0x000fe2000bf06100 */
[----:B------:R-:W-:-:S12]  /*0cb0*/  IMAD.MOV.U32 R19, RZ, RZ, -0x1 ;  /* 0xffffffffff137424 */ /* 0x000fd800078e00ff */
[----:B------:R-:W-:Y:S05]  /*0cc0*/  @P0 BRA `(.L_x_11) ;  /* 0x0000000400580947 */ /* 0x000fea0003800000 */
[----:B------:R-:W1:Y:S01]  /*0cd0*/  LDC.64 R20, c[0x0][0x628] ;  /* 0x00018a00ff147b82 */ /* 0x000e620000000a00 */
[----:B------:R-:W-:Y:S02]  /*0ce0*/  IMAD.MOV.U32 R8, RZ, RZ, R16 ;  /* 0x000000ffff087224 */ /* 0x000fe400078e0010 */
[----:B------:R-:W-:-:S05]  /*0cf0*/  IMAD.MOV.U32 R9, RZ, RZ, R17 ;  /* 0x000000ffff097224 */ /* 0x000fca00078e0011 */
[----:B------:R-:W2:Y:S08]  /*0d00*/  LDC R18, c[0x0][0x630] ;  /* 0x00018c00ff127b82 */ /* 0x000eb00000000800 */
[----:B------:R-:W3:Y:S01]  /*0d10*/  LDC.64 R24, c[0x0][0x620] ;  /* 0x00018800ff187b82 */ /* 0x000ee20000000a00 */
[----:B-1----:R-:W-:-:S04]  /*0d20*/  ISETP.NE.U32.AND P0, PT, R20, RZ, PT ;  /* 0x000000ff1400720c */ /* 0x002fc80003f05070 */
[----:B------:R-:W-:-:S13]  /*0d30*/  ISETP.NE.AND.EX P0, PT, R21, RZ, PT, P0 ;  /* 0x000000ff1500720c */ /* 0x000fda0003f05300 */
[----:B--23--:R-:W-:Y:S05]  /*0d40*/  @!P0 BRA `(.L_x_12) ;  /* 0x0000000000288947 */ /* 0x00cfea0003800000 */
[----:B------:R-:W1:Y:S02]  /*0d50*/  LDC R3, c[0x0][0x634] ;  /* 0x00018d00ff037b82 */ /* 0x000e640000000800 */
[----:B-1----:R-:W-:-:S05]  /*0d60*/  IADD3 R3, P0, R16, R3, RZ ;  /* 0x0000000310037210 */ /* 0x002fca0007f1e0ff */
[----:B------:R-:W-:-:S04]  /*0d70*/  IMAD.X R19, RZ, RZ, R17, P0 ;  /* 0x000000ffff137224 */ /* 0x000fc800000e0611 */
[----:B------:R-:W-:-:S04]  /*0d80*/  IMAD.WIDE.U32 R8, R19, R20, RZ ;  /* 0x0000001413087225 */ /* 0x000fc800078e00ff */
[----:B0-----:R-:W-:-:S04]  /*0d90*/  IMAD.WIDE.U32 R10, P0, R3, R21, R8 ;  /* 0x00000015030a7225 */ /* 0x001fc80007800008 */
[----:B------:R-:W-:-:S04]  /*0da0*/  IMAD.WIDE.U32 R8, R3, R20, RZ ;  /* 0x0000001403087225 */ /* 0x000fc800078e00ff */
[----:B------:R-:W-:Y:S01]  /*0db0*/  IMAD.X R13, RZ, RZ, RZ, P0 ;  /* 0x000000ffff0d7224 */ /* 0x000fe200000e06ff */
[----:B------:R-:W-:Y:S01]  /*0dc0*/  IADD3 RZ, P0, R9, R10, RZ ;  /* 0x0000000a09ff7210 */ /* 0x000fe20007f1e0ff */
[----:B------:R-:W-:-:S04]  /*0dd0*/  IMAD.MOV.U32 R12, RZ, RZ, R11 ;  /* 0x000000ffff0c7224 */ /* 0x000fc800078e000b */
[----:B------:R-:W-:-:S08]  /*0de0*/  IMAD.WIDE.U32.X R8, R19, R21, R12, P0 ;  /* 0x0000001513087225 */ /* 0x000fd000000e040c */
.L_x_12:
[-CC-:B------:R-:W-:Y:S01]  /*0df0*/  SHF.R.U64 R30, R8, R18.reuse, R9.reuse ;  /* 0x00000012081e7219 */ /* 0x180fe20000001209 */
[----:B------:R-:W1:Y:S01]  /*0e00*/  LDC R12, c[0x0][0x618] ;  /* 0x00018600ff0c7b82 */ /* 0x000e620000000800 */
[----:B------:R-:W-:Y:S01]  /*0e10*/  SHF.R.U32.HI R7, RZ, R18, R9 ;  /* 0x00000012ff077219 */ /* 0x000fe20000011609 */
[----:B------:R-:W-:Y:S01]  /*0e20*/  ULDC UR4, c[0x0][0x150] ;  /* 0x0000540000047ab9 */ /* 0x000fe20000000800 */
[----:B0-----:R-:W-:Y:S02]  /*0e30*/  IADD3 R11, P0, RZ, -R30, RZ ;  /* 0x8000001eff0b7210 */ /* 0x001fe40007f1e0ff */
[----:B------:R-:W-:-:S03]  /*0e40*/  I2FP.F32.U32 R3, R6 ;  /* 0x0000000600037245 */ /* 0x000fc60000201000 */
[----:B------:R-:W0:Y:S01]  /*0e50*/  LDC.64 R26, c[0x0][0x640] ;  /* 0x00019000ff1a7b82 */ /* 0x000e220000000a00 */
[----:B------:R-:W-:Y:S02]  /*0e60*/  IMAD.X R13, RZ, RZ, ~R7, P0 ;  /* 0x000000ffff0d7224 */ /* 0x000fe400000e0e07 */
[----:B------:R-:W-:Y:S01]  /*0e70*/  FMUL R3, R3, UR4 ;  /* 0x0000000403037c20 */ /* 0x000fe20008400000 */
[----:B------:R-:W-:Y:S01]  /*0e80*/  IMAD.WIDE.U32 R8, R11, R24, R16 ;  /* 0x000000180b087225 */ /* 0x000fe200078e0010 */
[----:B------:R-:W-:-:S03]  /*0e90*/  ULDC UR4, c[0x0][0x154] ;  /* 0x0000550000047ab9 */ /* 0x000fc60000000800 */
[----:B------:R-:W-:Y:S01]  /*0ea0*/  IMAD R10, R13, R24, RZ ;  /* 0x000000180d0a7224 */ /* 0x000fe200078e02ff */
[----:B------:R-:W2:Y:S01]  /*0eb0*/  LDC R7, c[0x0][0x144] ;  /* 0x00005100ff077b82 */ /* 0x000ea20000000800 */
[----:B------:R-:W3:Y:S02]  /*0ec0*/  F2I.U32.TRUNC.NTZ R3, R3 ;  /* 0x0000000300037305 */ /* 0x000ee4000020f000 */
[----:B------:R-:W-:-:S04]  /*0ed0*/  IMAD R11, R11, R25, R10 ;  /* 0x000000190b0b7224 */ /* 0x000fc800078e020a */
[----:B------:R-:W-:Y:S01]  /*0ee0*/  IMAD.IADD R9, R9, 0x1, R11 ;  /* 0x0000000109097824 */ /* 0x000fe200078e020b */
[----:B------:R-:W4:Y:S01]  /*0ef0*/  LDC R18, c[0x0][0x608] ;  /* 0x00018200ff127b82 */ /* 0x000f220000000800 */
[----:B------:R-:W-:-:S03]  /*0f00*/  IMAD.MOV.U32 R11, RZ, RZ, -0x1 ;  /* 0xffffffffff0b7424 */ /* 0x000fc600078e00ff */
[-C--:B-1----:R-:W-:Y:S02]  /*0f10*/  SHF.R.U64 R22, R8, R12.reuse, R9 ;  /* 0x0000000c08167219 */ /* 0x082fe40000001209 */
[----:B------:R-:W-:Y:S02]  /*0f20*/  I2FP.F32.U32 R8, R15 ;  /* 0x0000000f00087245 */ /* 0x000fe40000201000 */
[----:B------:R-:W1:Y:S01]  /*0f30*/  LDC R24, c[0x0][0x658] ;  /* 0x00019600ff187b82 */ /* 0x000e620000000800 */
[----:B0-----:R-:W-:Y:S01]  /*0f40*/  ISETP.NE.U32.AND P0, PT, R26, RZ, PT ;  /* 0x000000ff1a00720c */ /* 0x001fe20003f05070 */
[----:B---3--:R-:W-:Y:S01]  /*0f50*/  IMAD.MOV R10, RZ, RZ, -R3 ;  /* 0x000000ffff0a7224 */ /* 0x008fe200078e0a03 */
[----:B------:R-:W-:Y:S01]  /*0f60*/  SHF.R.U32.HI R9, RZ, R12, R9 ;  /* 0x0000000cff097219 */ /* 0x000fe20000011609 */
[----:B------:R-:W-:Y:S01]  /*0f70*/  FMUL R8, R8, UR4 ;  /* 0x0000000408087c20 */ /* 0x000fe20008400000 */
[----:B------:R-:W-:-:S03]  /*0f80*/  ISETP.NE.AND.EX P0, PT, R27, RZ, PT, P0 ;  /* 0x000000ff1b00720c */ /* 0x000fc60003f05300 */
[----:B------:R-:W0:Y:S01]  /*0f90*/  LDC R20, c[0x0][0x148] ;  /* 0x00005200ff147b82 */ /* 0x000e220000000800 */
[----:B--2---:R-:W-:-:S07]  /*0fa0*/  IMAD R3, R7, R10, R6 ;  /* 0x0000000a07037224 */ /* 0x004fce00078e0206 */
[----:B------:R-:W2:Y:S01]  /*0fb0*/  LDC R21, c[0x0][0x600] ;  /* 0x00018000ff157b82 */ /* 0x000ea20000000800 */
[-CC-:B----4-:R-:W-:Y:S02]  /*0fc0*/  SHF.R.U64 R32, R22, R18.reuse, R9.reuse ;  /* 0x0000001216207219 */ /* 0x190fe40000001209 */
[----:B------:R-:W-:Y:S01]  /*0fd0*/  SHF.R.U32.HI R7, RZ, R18, R9 ;  /* 0x00000012ff077219 */ /* 0x000fe20000011609 */
[----:B------:R-:W-:Y:S01]  /*0fe0*/  IMAD.MOV.U32 R9, RZ, RZ, 0x1 ;  /* 0x00000001ff097424 */ /* 0x000fe200078e00ff */
[----:B------:R3:W4:Y:S03]  /*0ff0*/  F2I.U32.TRUNC.NTZ R18, R8 ;  /* 0x0000000800127305 */ /* 0x000726000020f000 */
[----:B------:R-:W0:Y:S01]  /*1000*/  LDC R25, c[0x0][0x648] ;  /* 0x00019200ff197b82 */ /* 0x000e220000000800 */
[-C--:B-1----:R-:W-:Y:S02]  /*1010*/  SHF.L.U32 R6, R11, R24.reuse, RZ ;  /* 0x000000180b067219 */ /* 0x082fe400000006ff */
[----:B------:R-:W-:-:S02]  /*1020*/  SHF.R.U64 R34, R32, R24, R7 ;  /* 0x0000001820227219 */ /* 0x000fc40000001207 */
[----:B------:R-:W-:Y:S02]  /*1030*/  LOP3.LUT R13, RZ, R6, RZ, 0x33, !PT ;  /* 0x00000006ff0d7212 */ /* 0x000fe400078e33ff */
[-C--:B------:R-:W-:Y:S01]  /*1040*/  SHF.R.U32.HI R7, RZ, R24.reuse, R7 ;  /* 0x00000018ff077219 */ /* 0x080fe20000011607 */
[----:B------:R-:W1:Y:S01]  /*1050*/  LDC R29, c[0x0][0x638] ;  /* 0x00018e00ff1d7b82 */ /* 0x000e620000000800 */
[----:B------:R-:W-:Y:S01]  /*1060*/  SHF.L.U32 R12, R9, R24, RZ ;  /* 0x00000018090c7219 */ /* 0x000fe200000006ff */
[----:B------:R-:W-:-:S06]  /*1070*/  IMAD.MOV.U32 R6, RZ, RZ, R34 ;  /* 0x000000ffff067224 */ /* 0x000fcc00078e0022 */
[----:B------:R-:W0:Y:S01]  /*1080*/  LDC R28, c[0x0][0x610] ;  /* 0x00018400ff1c7b82 */ /* 0x000e220000000800 */
[----:B---34-:R-:W-:Y:S05]  /*1090*/  @!P0 BRA `(.L_x_13) ;  /* 0x0000000000288947 */ /* 0x018fea0003800000 */
[----:B------:R-:W3:Y:S02]  /*10a0*/  LDC R11, c[0x0][0x64c] ;  /* 0x00019300ff0b7b82 */ /* 0x000ee40000000800 */
[----:B---3--:R-:W-:-:S05]  /*10b0*/  IADD3 R11, P0, R34, R11, RZ ;  /* 0x0000000b220b7210 */ /* 0x008fca0007f1e0ff */
[----:B------:R-:W-:-:S04]  /*10c0*/  IMAD.X R19, RZ, RZ, R7, P0 ;  /* 0x000000ffff137224 */ /* 0x000fc800000e0607 */
[----:B------:R-:W-:-:S04]  /*10d0*/  IMAD.WIDE.U32 R6, R19, R26, RZ ;  /* 0x0000001a13067225 */ /* 0x000fc800078e00ff */
[----:B------:R-:W-:-:S04]  /*10e0*/  IMAD.WIDE.U32 R8, P0, R11, R27, R6 ;  /* 0x0000001b0b087225 */ /* 0x000fc80007800006 */
[----:B------:R-:W-:-:S04]  /*10f0*/  IMAD.WIDE.U32 R6, R11, R26, RZ ;  /* 0x0000001a0b067225 */ /* 0x000fc800078e00ff */
[----:B------:R-:W-:Y:S01]  /*1100*/  IMAD.X R11, RZ, RZ, RZ, P0 ;  /* 0x000000ffff0b7224 */ /* 0x000fe200000e06ff */
[----:B------:R-:W-:Y:S01]  /*1110*/  IADD3 RZ, P0, R7, R8, RZ ;  /* 0x0000000807ff7210 */ /* 0x000fe20007f1e0ff */
[----:B------:R-:W-:-:S04]  /*1120*/  IMAD.MOV.U32 R10, RZ, RZ, R9 ;  /* 0x000000ffff0a7224 */ /* 0x000fc800078e0009 */
[----:B------:R-:W-:-:S08]  /*1130*/  IMAD.WIDE.U32.X R6, R19, R27, R10, P0 ;  /* 0x0000001b13067225 */ /* 0x000fd000000e040a */
.L_x_13:
[----:B0-----:R-:W-:Y:S01]  /*1140*/  SHF.R.U64 R6, R6, R25, R7 ;  /* 0x0000001906067219 */ /* 0x001fe20000001207 */
[----:B--2---:R-:W-:Y:S01]  /*1150*/  VIADD R7, R21, 0xffffffff ;  /* 0xffffffff15077836 */ /* 0x004fe20000000000 */
[----:B------:R-:W-:Y:S01]  /*1160*/  LOP3.LUT R13, R32, R13, RZ, 0xc0, !PT ;  /* 0x0000000d200d7212 */ /* 0x000fe200078ec0ff */
[----:B------:R-:W-:Y:S02]  /*1170*/  IMAD.MOV R18, RZ, RZ, -R18 ;  /* 0x000000ffff127224 */ /* 0x000fe400078e0a12 */
[----:B------:R-:W-:Y:S01]  /*1180*/  IMAD.MOV R8, RZ, RZ, -R6 ;  /* 0x000000ffff087224 */ /* 0x000fe200078e0a06 */
[----:B------:R-:W-:Y:S01]  /*1190*/  LOP3.LUT R7, R22, R7, RZ, 0xc0, !PT ;  /* 0x0000000716077212 */ /* 0x000fe200078ec0ff */
[----:B------:R-:W-:Y:S02]  /*11a0*/  IMAD R12, R12, R6, R13 ;  /* 0x000000060c0c7224 */ /* 0x000fe400078e020d */
[----:B------:R-:W-:Y:S02]  /*11b0*/  @P1 IMAD R3, R20, R18, R15 ;  /* 0x0000001214031224 */ /* 0x000fe400078e020f */
[----:B-1----:R-:W-:-:S02]  /*11c0*/  IMAD R6, R8, R29, R34 ;  /* 0x0000001d08067224 */ /* 0x002fc400078e0222 */
[----:B------:R-:W-:Y:S02]  /*11d0*/  IMAD R22, R12, R28, R3 ;  /* 0x0000001c0c167224 */ /* 0x000fe400078e0203 */
[----:B------:R-:W-:Y:S02]  /*11e0*/  IMAD R7, R6, R21, R7 ;  /* 0x0000001506077224 */ /* 0x000fe400078e0207 */
[----:B------:R-:W-:Y:S02]  /*11f0*/  IMAD.MOV.U32 R3, RZ, RZ, 0x1 ;  /* 0x00000001ff037424 */ /* 0x000fe400078e00ff */
[----:B------:R-:W-:Y:S01]  /*1200*/  IMAD.MOV.U32 R19, RZ, RZ, R30 ;  /* 0x000000ffff137224 */ /* 0x000fe200078e001e */
[----:B------:R-:W-:Y:S02]  /*1210*/  SEL R18, R7, R22, !P1 ;  /* 0x0000001607127207 */ /* 0x000fe40004800000 */
[----:B------:R-:W-:-:S07]  /*1220*/  SEL R22, R22, R7, !P1 ;  /* 0x0000000716167207 */ /* 0x000fce0004800000 */
.L_x_11:
[----:B------:R-:W-:Y:S05]  /*1230*/  @!P2 BRA `(.L_x_14) ;  /* 0x00000054006ca947 */ /* 0x000fea0003800000 */
[----:B------:R-:W-:-:S13]  /*1240*/  ISETP.GT.U32.AND P0, PT, R31, 0x1, PT ;  /* 0x000000011f00780c */ /* 0x000fda0003f04070 */
[----:B------:R-:W-:Y:S05]  /*1250*/  @P0 EXIT ;  /* 0x000000000000094d */ /* 0x000fea0003800000 */
.L_x_15:
[----:B------:R-:W-:-:S08]  /*1260*/  NOP ;  /* 0x0000000000007918 */ /* 0x000fd00000000000 */
[----:B------:R-:W1:Y:S02]  /*1270*/  USETMAXREG.TRY_ALLOC.CTAPOOL UP0, 0xe8 ;  /* 0x000000e8000079c8 */ /* 0x000e640008000600 */
[----:B-1----:R-:W-:-:S13]  /*1280*/  PLOP3.LUT P0, PT, PT, PT, UP0, 0x80, 0x0 ;  /* 0x000000000000781c */ /* 0x002fda0003f0f008 */
[----:B------:R-:W-:Y:S05]  /*1290*/  @!P0 BRA `(.L_x_15) ;  /* 0xfffffffc00f08947 */ /* 0x000fea000383ffff */
[----:B------:R-:W-:-:S13]  /*12a0*/  LOP3.LUT P0, RZ, R3, 0xff, RZ, 0xc0, !PT ;  /* 0x000000ff03ff7812 */ /* 0x000fda000780c0ff */
[----:B------:R-:W-:Y:S05]  /*12b0*/  @!P0 EXIT ;  /* 0x000000000000894d */ /* 0x000fea0003800000 */
[----:B------:R-:W2:Y:S01]  /*12c0*/  LDL.64 R8, [R1] ;  /* 0x0000000001087983 */ /* 0x000ea20000100a00 */
[----:B------:R-:W-:Y:S01]  /*12d0*/  SHF.R.S32.HI R4, RZ, 0x1f, R5 ;  /* 0x0000001fff047819 */ /* 0x000fe20000011405 */
[----:B------:R-:W1:Y:S01]  /*12e0*/  S2UR UR4, SR_CgaCtaId ;  /* 0x00000000000479c3 */ /* 0x000e620000008800 */
[----:B------:R-:W-:Y:S01]  /*12f0*/  UISETP.LT.AND UP0, UPT, UR40, 0x1, UPT ;  /* 0x000000012800788c */ /* 0x000fe2000bf01270 */
[----:B------:R-:W-:Y:S01]  /*1300*/  LOP3.LUT R102, R23, 0x1, RZ, 0xfc, !PT ;  /* 0x0000000117667812 */ /* 0x000fe200078efcff */
[----:B------:R-:W-:Y:S01]  /*1310*/  UIADD3 UR5, UR43, -0x1, URZ ;  /* 0xffffffff2b057890 */ /* 0x000fe2000fffe03f */
[CC--:B------:R-:W-:Y:S01]  /*1320*/  LEA.HI R3, R4.reuse, R5.reuse, RZ, 0x2 ;  /* 0x0000000504037211 */ /* 0x0c0fe200078f10ff */
[----:B------:R-:W-:Y:S01]  /*1330*/  USEL UR42, UR40, 0x1, UP0 ;  /* 0x00000001282a7887 */ /* 0x000fe20008000000 */
[----:B------:R-:W-:Y:S01]  /*1340*/  LEA.HI R4, R4, R5, RZ, 0x5 ;  /* 0x0000000504047211 */ /* 0x000fe200078f28ff */
[----:B------:R-:W-:Y:S01]  /*1350*/  UMOV UR41, 0x400 ;  /* 0x0000040000297882 */ /* 0x000fe20000000000 */
[--C-:B------:R-:W-:Y:S01]  /*1360*/  SHF.R.S32.HI R90, RZ, 0x2, R3.reuse ;  /* 0x00000002ff5a7819 */ /* 0x100fe20000011403 */
[----:B------:R-:W3:Y:S01]  /*1370*/  LDC R96, c[0x0][0x658] ;  /* 0x00019600ff607b82 */ /* 0x000ee20000000800 */
[----:B------:R-:W-:Y:S01]  /*1380*/  SHF.R.S32.HI R7, RZ, 0x1f, R3 ;  /* 0x0000001fff077819 */ /* 0x000fe20000011403 */
[----:B------:R-:W-:Y:S01]  /*1390*/  UISETP.NE.AND UP0, UPT, UR5, URZ, UPT ;  /* 0x0000003f0500728c */ /* 0x000fe2000bf05270 */
[----:B------:R-:W-:Y:S01]  /*13a0*/  LOP3.LUT R6, R3, 0xfffffffc, RZ, 0xc0, !PT ;  /* 0xfffffffc03067812 */ /* 0x000fe200078ec0ff */
[----:B------:R-:W-:Y:S01]  /*13b0*/  ULDC UR6, c[0x0][0x284] ;  /* 0x0000a10000067ab9 */ /* 0x000fe20000000800 */
[----:B------:R-:W-:Y:S01]  /*13c0*/  LEA.HI R7, R7, R90, RZ, 0x3 ;  /* 0x0000005a07077211 */ /* 0x000fe200078f18ff */
[----:B------:R-:W-:Y:S01]  /*13d0*/  USHF.L.U32 UR45, UR40, 0x1, URZ ;  /* 0x00000001282d7899 */ /* 0x000fe2000800063f */
[----:B------:R-:W-:Y:S01]  /*13e0*/  SHF.R.S32.HI R3, RZ, 0x5, R4 ;  /* 0x00000005ff037819 */ /* 0x000fe20000011404 */
[----:B------:R-:W4:Y:S01]  /*13f0*/  LDC.64 R94, c[0x0][0x5c8] ;  /* 0x00017200ff5e7b82 */ /* 0x000f220000000a00 */
[----:B------:R-:W-:Y:S01]  /*1400*/  LOP3.LUT R7, R7, 0xfffffff8, RZ, 0xc0, !PT ;  /* 0xfffffff807077812 */ /* 0x000fe200078ec0ff */
[----:B------:R-:W-:Y:S01]  /*1410*/  IMAD.IADD R6, R5, 0x1, -R6 ;  /* 0x0000000105067824 */ /* 0x000fe200078e0a06 */
[----:B------:R-:W-:Y:S01]  /*1420*/  UIADD3 UR42, -UR42, UR40, URZ ;  /* 0x000000282a2a7290 */ /* 0x000fe2000fffe13f */
[----:B------:R-:W-:-:S02]  /*1430*/  IMAD.MOV.U32 R5, RZ, RZ, 0x1 ;  /* 0x00000001ff057424 */ /* 0x000fc400078e00ff */
[----:B------:R-:W-:Y:S01]  /*1440*/  IMAD.IADD R90, R90, 0x1, -R7 ;  /* 0x000000015a5a7824 */ /* 0x000fe200078e0a07 */
[----:B-1----:R-:W-:Y:S01]  /*1450*/  ULEA UR41, UR4, UR41, 0x18 ;  /* 0x0000002904297291 */ /* 0x002fe2000f8ec03f */
[----:B------:R-:W1:Y:S01]  /*1460*/  LDC R97, c[0x0][0x288] ;  /* 0x0000a200ff617b82 */ /* 0x000e620000000800 */
[----:B------:R-:W-:Y:S01]  /*1470*/  USHF.L.U32 UR4, UR5, 0x3, URZ ;  /* 0x0000000305047899 */ /* 0x000fe2000800063f */
[--C-:B------:R-:W-:Y:S01]  /*1480*/  IMAD R101, R3, -0x10, -R90.reuse ;  /* 0xfffffff003657824 */ /* 0x100fe200078e0a5a */
[--C-:B------:R-:W-:Y:S01]  /*1490*/  SHF.R.S32.HI R91, RZ, 0x1f, R90.reuse ;  /* 0x0000001fff5b7819 */ /* 0x100fe2000001145a */
[----:B------:R-:W-:Y:S01]  /*14a0*/  USEL UR5, URZ, 0x1, UP0 ;  /* 0x000000013f057887 */ /* 0x000fe20008000000 */
[----:B------:R-:W-:Y:S01]  /*14b0*/  IMAD.SHL.U32 R92, R6, 0x2, RZ ;  /* 0x00000002065c7824 */ /* 0x000fe200078e00ff */
[----:B------:R-:W-:Y:S01]  /*14c0*/  UIADD3 UR46, UR41, 0xa0, URZ ;  /* 0x000000a0292e7890 */ /* 0x000fe2000fffe03f */
[----:B------:R-:W-:Y:S01]  /*14d0*/  VIADD R101, R101, UR6 ;  /* 0x0000000665657c36 */ /* 0x000fe20008000000 */
[----:B------:R-:W0:Y:S01]  /*14e0*/  LDC R99, c[0x0][0x600] ;  /* 0x00018000ff637b82 */ /* 0x000e220000000800 */
[----:B------:R-:W-:Y:S01]  /*14f0*/  IMAD.WIDE R90, R3, 0x10, R90 ;  /* 0x00000010035a7825 */ /* 0x000fe200078e025a */
[----:B------:R-:W-:Y:S01]  /*1500*/  ULOP3.LUT UR4, UR4, 0x8, URZ, 0xc0, !UPT ;  /* 0x0000000804047892 */ /* 0x000fe2000f8ec03f */
[----:B------:R-:W-:Y:S01]  /*1510*/  SHF.R.S32.HI R93, RZ, 0x1f, R92 ;  /* 0x0000001fff5d7819 */ /* 0x000fe2000001145c */
[----:B------:R-:W-:Y:S01]  /*1520*/  ULEA UR43, UR43, UR46, 0x3 ;  /* 0x0000002e2b2b7291 */ /* 0x000fe2000f8e183f */
[----:B------:R-:W-:Y:S01]  /*1530*/  IMAD.MOV.U32 R3, RZ, RZ, -0x1 ;  /* 0xffffffffff037424 */ /* 0x000fe200078e00ff */
[----:B------:R-:W-:Y:S01]  /*1540*/  ULOP3.LUT UR47, UR4, 0x8, URZ, 0x3c, !UPT ;  /* 0x00000008042f7892 */ /* 0x000fe2000f8e3c3f */
[----:B------:R-:W-:Y:S01]  /*1550*/  IMAD.U32 R103, RZ, RZ, UR5 ;  /* 0x00000005ff677e24 */ /* 0x000fe2000f8e00ff */
[C---:B----4-:R-:W-:Y:S01]  /*1560*/  SHF.L.U64.HI R95, R94.reuse, 0x3, R95 ;  /* 0x000000035e5f7819 */ /* 0x050fe2000001025f */
[----:B------:R-:W-:Y:S01]  /*1570*/  IMAD.SHL.U32 R94, R94, 0x8, RZ ;  /* 0x000000085e5e7824 */ /* 0x000fe200078e00ff */
[-C--:B---3--:R-:W-:Y:S01]  /*1580*/  SHF.L.U32 R3, R3, R96.reuse, RZ ;  /* 0x0000006003037219 */ /* 0x088fe200000006ff */
[----:B------:R-:W-:Y:S01]  /*1590*/  ULOP3.LUT UR44, UR4, 0x18, URZ, 0x3c, !UPT ;  /* 0x00000018042c7892 */ /* 0x000fe2000f8e3c3f */
[----:B------:R-:W-:-:S02]  /*15a0*/  SHF.L.U32 R96, R5, R96, RZ ;  /* 0x0000006005607219 */ /* 0x000fc400000006ff */
[----:B------:R-:W-:Y:S01]  /*15b0*/  LOP3.LUT R100, RZ, R3, RZ, 0x33, !PT ;  /* 0x00000003ff647212 */ /* 0x000fe200078e33ff */
[----:B-1----:R-:W-:Y:S02]  /*15c0*/  IMAD R97, R6, -0x2, R97 ;  /* 0xfffffffe06617824 */ /* 0x002fe400078e0261 */
[----:B0-----:R-:W-:Y:S01]  /*15d0*/  VIADD R99, R99, 0xffffffff ;  /* 0xffffffff63637836 */ /* 0x001fe20000000000 */
[----:B--2---:R-:W-:-:S07]  /*15e0*/  SHF.L.U64.HI R98, R8, 0x1, R0 ;  /* 0x0000000108627819 */ /* 0x004fce0000010200 */
.L_x_163:
[----:B------:R-:W-:-:S04]  /*15f0*/  SHF.L.U32 R0, R103, 0x1f, RZ ;  /* 0x0000001f67007819 */ /* 0x000fc800000006ff */
[----:B------:R-:W0:Y:S02]  /*1600*/  SYNCS.PHASECHK.TRANS64.TRYWAIT P0, [UR43+-0x8], R0 ;  /* 0xfffff800ff0075a7 */ /* 0x000e24000800016b */
[----:B01-34-:R-:W-:Y:S05]  /*1610*/  @!P0 BRA `(.L_x_16) ;  /* 0x0000006400108947 */ /* 0x01bfea0003800000 */
.L_x_190:
[----:B------:R-:W-:Y:S02]  /*1620*/  ULDC UR4, c[0x0][0x28c] ;  /* 0x0000a30000047ab9 */ /* 0x000fe40000000800 */
[----:B------:R-:W-:-:S13]  /*1630*/  ISETP.LT.AND P0, PT, RZ, UR4, PT ;  /* 0x00000004ff007c0c */ /* 0x000fda000bf01270 */
[----:B------:R-:W-:Y:S05]  /*1640*/  @P0 BRA `(.L_x_17) ;  /* 0x0000000000400947 */ /* 0x000fea0003800000 */
[----:B0-----:R-:W-:Y:S01]  /*1650*/  MOV R0, 0x0 ;  /* 0x0000000000007802 */ /* 0x001fe20000000f00 */
[----:B------:R-:W-:Y:S01]  /*1660*/  ULDC.64 UR4, c[0x4][0x68] ;  /* 0x01001a0000047ab9 */ /* 0x000fe20000000a00 */
[----:B------:R-:W-:Y:S01]  /*1670*/  ULDC.64 UR6, c[0x4][0x8] ;  /* 0x0100020000067ab9 */ /* 0x000fe20000000a00 */
[----:B------:R-:W-:Y:S01]  /*1680*/  IMAD.U32 R4, RZ, RZ, UR4 ;  /* 0x00000004ff047e24 */ /* 0x000fe2000f8e00ff */
[----:B------:R0:W1:Y:S01]  /*1690*/  LDC.64 R14, c[0x4][R0] ;  /* 0x01000000000e7b82 */ /* 0x0000620000000a00 */
[----:B------:R-:W-:Y:S01]  /*16a0*/  IMAD.U32 R5, RZ, RZ, UR5 ;  /* 0x00000005ff057e24 */ /* 0x000fe2000f8e00ff */
[----:B------:R-:W-:Y:S01]  /*16b0*/  ULDC.64 UR4, c[0x4][0x70] ;  /* 0x01001c0000047ab9 */ /* 0x000fe20000000a00 */
[----:B------:R-:W-:Y:S02]  /*16c0*/  IMAD.U32 R10, RZ, RZ, UR6 ;  /* 0x00000006ff0a7e24 */ /* 0x000fe4000f8e00ff */
[----:B------:R-:W-:Y:S02]  /*16d0*/  IMAD.U32 R6, RZ, RZ, UR4 ;  /* 0x00000004ff067e24 */ /* 0x000fe4000f8e00ff */
[----:B------:R-:W-:-:S02]  /*16e0*/  IMAD.U32 R7, RZ, RZ, UR5 ;  /* 0x00000005ff077e24 */ /* 0x000fc4000f8e00ff */
[----:B------:R-:W-:Y:S02]  /*16f0*/  IMAD.U32 R11, RZ, RZ, UR7 ;  /* 0x00000007ff0b7e24 */ /* 0x000fe4000f8e00ff */
[----:B------:R-:W-:Y:S02]  /*1700*/  IMAD.MOV.U32 R8, RZ, RZ, 0x1e1 ;  /* 0x000001e1ff087424 */ /* 0x000fe400078e00ff */
[----:B------:R-:W-:Y:S02]  /*1710*/  IMAD.MOV.U32 R12, RZ, RZ, 0x1 ;  /* 0x00000001ff0c7424 */ /* 0x000fe400078e00ff */
[----:B0-----:R-:W-:-:S07]  /*1720*/  IMAD.MOV.U32 R13, RZ, RZ, RZ ;  /* 0x000000ffff0d7224 */ /* 0x001fce00078e00ff */
[----:B------:R-:W-:-:S07]  /*1730*/  LEPC R20, `(.L_x_17) ;  /* 0x000000001014794e */ /* 0x000fce0000000000 */
[----:B-1---5:R-:W-:Y:S05]  /*1740*/  CALL.ABS.NOINC R14 ;  /* 0x000000000e007343 */ /* 0x022fea0003c00000 */
.L_x_17:
[----:B------:R-:W-:-:S13]  /*1750*/  ISETP.NE.AND P0, PT, R102, 0x3, PT ;  /* 0x000000036600780c */ /* 0x000fda0003f05270 */
[----:B------:R-:W-:Y:S05]  /*1760*/  @!P0 BRA `(.L_x_18) ;  /* 0x0000000000048947 */ /* 0x000fea0003800000 */
[----:B------:R-:W-:Y:S01]  /*1770*/  BPT.TRAP 0x1 ;  /* 0x000000040000795c */ /* 0x000fe20000300000 */
.L_x_18:
[----:B0-----:R-:W-:Y:S02]  /*1780*/  IMAD.U32 R3, RZ, RZ, UR38 ;  /* 0x00000026ff037e24 */ /* 0x001fe4000f8e00ff */
[----:B------:R-:W-:-:S03]  /*1790*/  IMAD.U32 R0, RZ, RZ, UR39 ;  /* 0x00000027ff007e24 */ /* 0x000fc6000f8e00ff */
[----:B------:R-:W-:Y:S02]  /*17a0*/  LEA R3, R3, UR41, 0x3 ;  /* 0x0000002903037c11 */ /* 0x000fe4000f8e18ff */
[----:B------:R-:W-:-:S04]  /*17b0*/  SHF.L.U32 R0, R0, 0x1f, RZ ;  /* 0x0000001f00007819 */ /* 0x000fc800000006ff */
[----:B------:R0:W1:Y:S01]  /*17c0*/  SYNCS.PHASECHK.TRANS64.TRYWAIT P1, [R3+URZ], R0 ;  /* 0x00000000030075a7 */ /* 0x000062000802017f */
[----:B------:R-:W-:Y:S05]  /*17d0*/  @!P0 BRA `(.L_x_19) ;  /* 0x0000000000048947 */ /* 0x000fea0003800000 */
[----:B------:R-:W-:Y:S01]  /*17e0*/  BPT.TRAP 0x1 ;  /* 0x000000040000795c */ /* 0x000fe20000300000 */
.L_x_19:
[----:B------:R-:W-:-:S05]  /*17f0*/  IMAD.U32 R4, RZ, RZ, UR42 ;  /* 0x0000002aff047e24 */ /* 0x000fca000f8e00ff */
[----:B------:R-:W-:Y:S01]  /*1800*/  ISETP.GE.AND P2, PT, R4, 0x1, PT ;  /* 0x000000010400780c */ /* 0x000fe20003f46270 */
[----:B-1----:R-:W-:-:S12]  /*1810*/  @P1 BRA `(.L_x_20) ;  /* 0x0000000000081947 */ /* 0x002fd80003800000 */
[----:B------:R-:W1:Y:S02]  /*1820*/  SYNCS.PHASECHK.TRANS64.TRYWAIT P1, [R3+URZ], R0 ;  /* 0x00000000030075a7 */ /* 0x000e64000802017f */
[----:B-1----:R-:W-:Y:S05]  /*1830*/  @!P1 BRA `(.L_x_21) ;  /* 0x0000006000a09947 */ /* 0x002fea0003800000 */
.L_x_20:
[----:B------:R-:W-:Y:S05]  /*1840*/  WARPSYNC.ALL ;  /* 0x0000000000007948 */ /* 0x000fea0003800000 */
[----:B------:R-:W-:Y:S01]  /*1850*/  UIADD3 UR5, UR41, 0x12180, URZ ;  /* 0x0001218029057890 */ /* 0x000fe2000fffe03f */
[----:B------:R-:W-:Y:S01]  /*1860*/  WARPGROUP.ARRIVE ;  /* 0x00000000000079c5 */ /* 0x000fe20000000000 */
[----:B------:R-:W-:Y:S02]  /*1870*/  UIADD3 UR4, UR41, 0x180, URZ ;  /* 0x0000018029047890 */ /* 0x000fe4000fffe03f */
[----:B------:R-:W-:Y:S02]  /*1880*/  USHF.R.U32.HI UR5, URZ, 0x4, UR5 ;  /* 0x000000043f057899 */ /* 0x000fe40008011605 */
[----:B------:R-:W-:-:S02]  /*1890*/  USHF.R.U32.HI UR4, URZ, 0x4, UR4 ;  /* 0x000000043f047899 */ /* 0x000fc40008011604 */
[----:B------:R-:W-:Y:S02]  /*18a0*/  ULOP3.LUT UR5, UR5, 0x3fff, URZ, 0xc0, !UPT ;  /* 0x00003fff05057892 */ /* 0x000fe4000f8ec03f */
[----:B------:R-:W-:Y:S02]  /*18b0*/  ULOP3.LUT UR8, UR4, 0x3fff, URZ, 0xc0, !UPT ;  /* 0x00003fff04087892 */ /* 0x000fe4000f8ec03f */
[----:B------:R-:W-:Y:S02]  /*18c0*/  ULOP3.LUT UR9, UR5, 0x10000, URZ, 0xfc, !UPT ;  /* 0x0001000005097892 */ /* 0x000fe4000f8efc3f */
[----:B------:R-:W-:Y:S02]  /*18d0*/  ULEA UR10, UR38, UR8, 0x9 ;  /* 0x00000008260a7291 */ /* 0x000fe4000f8e483f */
[----:B------:R-:W-:Y:S01]  /*18e0*/  ULEA UR11, UR38, UR9, 0xa ;  /* 0x00000009260b7291 */ /* 0x000fe2000f8e503f */
[----:B------:R-:W-:Y:S01]  /*18f0*/  UMOV UR5, 0x40000040 ;  /* 0x4000004000057882 */ /* 0x000fe20000000000 */
[----:B------:R-:W-:-:S03]  /*1900*/  UMOV UR7, 0x40000040 ;  /* 0x4000004000077882 */ /* 0x000fc60000000000 */
[----:B------:R-:W-:Y:S02]  /*1910*/  UMOV UR4, UR10 ;  /* 0x0000000a00047c82 */ /* 0x000fe40008000000 */
[----:B------:R-:W-:Y:S02]  /*1920*/  UMOV UR6, UR11 ;  /* 0x0000000b00067c82 */ /* 0x000fe40008000000 */
[----:B------:R-:W-:Y:S01]  /*1930*/  HGMMA.64x128x16.F32.BF16 R24, gdesc[UR4].tnspA, RZ, !UPT, gsb0 ;  /* 0x21e00000041879f0 */ /* 0x000fe2000c0018ff */
[----:B------:R-:W-:Y:S02]  /*1940*/  UIADD3 UR4, UR10, 0x80, URZ ;  /* 0x000000800a047890 */ /* 0x000fe4000fffe03f */
[----:B------:R-:W-:Y:S01]  /*1950*/  UIADD3 UR6, UR11, 0x2, URZ ;  /* 0x000000020b067890 */ /* 0x000fe2000fffe03f */
[----:B------:R-:W-:Y:S01]  /*1960*/  UMOV UR5, 0x40000040 ;  /* 0x4000004000057882 */ /* 0x000fe20000000000 */
[----:B------:R-:W-:Y:S01]  /*1970*/  UMOV UR7, 0x40000040 ;  /* 0x4000004000077882 */ /* 0x000fe20000000000 */
[----:B------:R-:W-:-:S02]  /*1980*/  WARPGROUP.DEPBAR.LE gsb0, 0x0 ;  /* 0x00008000000079c5 */ /* 0x000fc40000010000 */
[----:B------:R-:W-:-:S06]  /*1990*/  WARPGROUP.ARRIVE ;  /* 0x00000000000079c5 */ /* 0x000fcc0000000000 */
[----:B------:R-:W-:Y:S01]  /*19a0*/  HGMMA.64x128x16.F32.BF16 R24, gdesc[UR4].tnspA, R24, gsb0 ;  /* 0x21e00000041879f0 */ /* 0x000fe20008001818 */
[----:B------:R-:W-:Y:S02]  /*19b0*/  UIADD3 UR4, UR10, 0x100, URZ ;  /* 0x000001000a047890 */ /* 0x000fe4000fffe03f */
[----:B------:R-:W-:Y:S01]  /*19c0*/  UIADD3 UR6, UR11, 0x4, URZ ;  /* 0x000000040b067890 */ /* 0x000fe2000fffe03f */
[----:B------:R-:W-:Y:S01]  /*19d0*/  UMOV UR5, 0x40000040 ;  /* 0x4000004000057882 */ /* 0x000fe20000000000 */
[----:B------:R-:W-:Y:S01]  /*19e0*/  UMOV UR7, 0x40000040 ;  /* 0x4000004000077882 */ /* 0x000fe20000000000 */
[----:B------:R-:W-:Y:S02]  /*19f0*/  WARPGROUP.DEPBAR.LE gsb0, 0x0 ;  /* 0x00008000000079c5 */ /* 0x000fe40000010000 */
        /* <DEDUP_REMOVED lines=8> */
[----:B------:R-:W-:Y:S03]  /*1a80*/  HGMMA.64x128x16.F32.BF16 R24, gdesc[UR4].tnspA, R24, gsb0 ;  /* 0x21e00000041879f0 */ /* 0x000fe60008001818 */
[----:B------:R-:W-:Y:S02]  /*1a90*/  WARPGROUP.DEPBAR.LE gsb0, 0x0 ;  /* 0x00008000000079c5 */ /* 0x000fe40000010000 */
[----:B------:R-:W-:Y:S05]  /*1aa0*/  @!P2 BRA `(.L_x_22) ;  /* 0x000000040010a947 */ /* 0x000fea0003800000 */
[----:B------:R-:W-:Y:S01]  /*1ab0*/  UIADD3 UR4, UR38, 0x1, URZ ;  /* 0x0000000126047890 */ /* 0x000fe2000fffe03f */
[----:B01----:R-:W-:Y:S01]  /*1ac0*/  IMAD.U32 R0, RZ, RZ, UR42 ;  /* 0x0000002aff007e24 */ /* 0x003fe2000f8e00ff */
[----:B------:R-:W-:Y:S02]  /*1ad0*/  UMOV UR11, UR38 ;  /* 0x00000026000b7c82 */ /* 0x000fe40008000000 */
[----:B------:R-:W-:-:S04]  /*1ae0*/  UISETP.NE.AND UP0, UPT, UR4, 0x9, UPT ;  /* 0x000000090400788c */ /* 0x000fc8000bf05270 */
[----:B------:R-:W-:Y:S02]  /*1af0*/  USEL UR5, URZ, 0x1, UP0 ;  /* 0x000000013f057887 */ /* 0x000fe40008000000 */
[----:B------:R-:W-:Y:S02]  /*1b00*/  USEL UR10, UR4, URZ, UP0 ;  /* 0x0000003f040a7287 */ /* 0x000fe40008000000 */
[----:B------:R-:W-:-:S06]  /*1b10*/  ULOP3.LUT UR5, UR39, UR5, URZ, 0x3c, !UPT ;  /* 0x0000000527057292 */ /* 0x000fcc000f8e3c3f */
[----:B------:R-:W-:-:S07]  /*1b20*/  IMAD.U32 R5, RZ, RZ, UR5 ;  /* 0x00000005ff057e24 */ /* 0x000fce000f8e00ff */
.L_x_29:
[----:B01----:R-:W-:Y:S05]  /*1b30*/  @!P0 BRA `(.L_x_23) ;  /* 0x0000000000048947 */ /* 0x003fea0003800000 */
[----:B------:R-:W-:Y:S01]  /*1b40*/  BPT.TRAP 0x1 ;  /* 0x000000040000795c */ /* 0x000fe20000300000 */
.L_x_23:
[----:B------:R-:W-:Y:S01]  /*1b50*/  ULEA UR4, UR10, UR41, 0x3 ;  /* 0x000000290a047291 */ /* 0x000fe2000f8e183f */
[----:B------:R-:W-:-:S08]  /*1b60*/  SHF.L.U32 R3, R5, 0x1f, RZ ;  /* 0x0000001f05037819 */ /* 0x000fd000000006ff */
[----:B------:R0:W1:Y:S01]  /*1b70*/  SYNCS.PHASECHK.TRANS64.TRYWAIT P1, [UR4], R3 ;  /* 0x00000003ff0075a7 */ /* 0x0000620008020144 */
[----:B------:R-:W-:Y:S05]  /*1b80*/  @!P0 BRA `(.L_x_24) ;  /* 0x0000000000048947 */ /* 0x000fea0003800000 */
[----:B------:R-:W-:Y:S01]  /*1b90*/  BPT.TRAP 0x1 ;  /* 0x000000040000795c */ /* 0x000fe20000300000 */
.L_x_24:
[----:B-1----:R-:W-:Y:S05]  /*1ba0*/  @P1 BRA `(.L_x_25) ;  /* 0x0000000000081947 */ /* 0x002fea0003800000 */
[----:B------:R-:W1:Y:S02]  /*1bb0*/  SYNCS.PHASECHK.TRANS64.TRYWAIT P1, [UR4], R3 ;  /* 0x00000003ff0075a7 */ /* 0x000e640008020144 */
[----:B-1----:R-:W-:Y:S05]  /*1bc0*/  @!P1 BRA `(.L_x_26) ;  /* 0x0000005c00d09947 */ /* 0x002fea0003800000 */
.L_x_25:
[----:B------:R-:W-:Y:S01]  /*1bd0*/  ULEA UR12, UR10, UR8, 0x9 ;  /* 0x000000080a0c7291 */ /* 0x000fe2000f8e483f */
[----:B------:R-:W-:Y:S01]  /*1be0*/  WARPGROUP.ARRIVE ;  /* 0x00000000000079c5 */ /* 0x000fe20000000000 */
[----:B------:R-:W-:Y:S01]  /*1bf0*/  ULEA UR13, UR10, UR9, 0xa ;  /* 0x000000090a0d7291 */ /* 0x000fe2000f8e503f */
[----:B------:R-:W-:Y:S01]  /*1c00*/  UMOV UR5, 0x40000040 ;  /* 0x4000004000057882 */ /* 0x000fe20000000000 */
[----:B------:R-:W-:-:S03]  /*1c10*/  UMOV UR7, 0x40000040 ;  /* 0x4000004000077882 */ /* 0x000fc60000000000 */
[----:B------:R-:W-:Y:S02]  /*1c20*/  UMOV UR4, UR12 ;  /* 0x0000000c00047c82 */ /* 0x000fe40008000000 */
[----:B------:R-:W-:Y:S02]  /*1c30*/  UMOV UR6, UR13 ;  /* 0x0000000d00067c82 */ /* 0x000fe40008000000 */
[----:B------:R-:W-:Y:S01]  /*1c40*/  HGMMA.64x128x16.F32.BF16 R24, gdesc[UR4].tnspA, R24, gsb0 ;  /* 0x21e00000041879f0 */ /* 0x000fe20008001818 */
        /* <DEDUP_REMOVED lines=23> */
[----:B------:R-:W-:Y:S01]  /*1dc0*/  BPT.TRAP 0x1 ;  /* 0x000000040000795c */ /* 0x000fe20000300000 */
.L_x_27:
[----:B------:R-:W-:Y:S01]  /*1dd0*/  ULEA UR4, UR11, UR41, 0x3 ;  /* 0x000000290b047291 */ /* 0x000fe2000f8e183f */
[----:B------:R-:W-:-:S03]  /*1de0*/  ISETP.GT.U32.AND P1, PT, R23, 0x1, PT ;  /* 0x000000011700780c */ /* 0x000fc60003f24070 */
[----:B------:R-:W-:-:S04]  /*1df0*/  UIADD3 UR4, UR4, 0x48, URZ ;  /* 0x0000004804047890 */ /* 0x000fc8000fffe03f */
[----:B------:R-:W-:-:S09]  /*1e00*/  UPRMT UR4, URZ, 0x654, UR4 ;  /* 0x000006543f047896 */ /* 0x000fd20008000004 */
[----:B------:R-:W-:Y:S01]  /*1e10*/  SYNCS.ARRIVE.TRANS64.RED.A1T0 RZ, [UR4], RZ ;  /* 0x000000ffffff79a7 */ /* 0x000fe20008100404 */
[----:B------:R-:W-:Y:S05]  /*1e20*/  @P1 BRA `(.L_x_28) ;  /* 0x0000000000041947 */ /* 0x000fea0003800000 */
[----:B------:R-:W-:Y:S01]  /*1e30*/  BPT.TRAP 0x1 ;  /* 0x000000040000795c */ /* 0x000fe20000300000 */
.L_x_28:
[----:B------:R-:W-:Y:S01]  /*1e40*/  UIADD3 UR10, UR10, 0x1, URZ ;  /* 0x000000010a0a7890 */ /* 0x000fe2000fffe03f */
[C---:B------:R-:W-:Y:S01]  /*1e50*/  ISETP.GT.AND P1, PT, R0.reuse, 0x1, PT ;  /* 0x000000010000780c */ /* 0x040fe20003f24270 */
[----:B------:R-:W-:Y:S01]  /*1e60*/  UIADD3 UR11, UR11, 0x1, URZ ;  /* 0x000000010b0b7890 */ /* 0x000fe2000fffe03f */
[----:B------:R-:W-:Y:S01]  /*1e70*/  VIADD R0, R0, 0xffffffff ;  /* 0xffffffff00007836 */ /* 0x000fe20000000000 */
[----:B------:R-:W-:Y:S02]  /*1e80*/  UISETP.NE.AND UP0, UPT, UR10, 0x9, UPT ;  /* 0x000000090a00788c */ /* 0x000fe4000bf05270 */
[----:B------:R-:W-:Y:S02]  /*1e90*/  UISETP.NE.AND UP1, UPT, UR11, 0x9, UPT ;  /* 0x000000090b00788c */ /* 0x000fe4000bf25270 */
[----:B------:R-:W-:Y:S02]  /*1ea0*/  USEL UR4, URZ, 0x1, UP0 ;  /* 0x000000013f047887 */ /* 0x000fe40008000000 */
[----:B------:R-:W-:-:S02]  /*1eb0*/  USEL UR10, UR10, URZ, UP0 ;  /* 0x0000003f0a0a7287 */ /* 0x000fc40008000000 */
[----:B------:R-:W-:Y:S02]  /*1ec0*/  USEL UR11, UR11, URZ, UP1 ;  /* 0x0000003f0b0b7287 */ /* 0x000fe40008800000 */
[----:B------:R-:W-:Y:S01]  /*1ed0*/  LOP3.LUT R5, R5, UR4, RZ, 0x3c, !PT ;  /* 0x0000000405057c12 */ /* 0x000fe2000f8e3cff */
[----:B------:R-:W-:Y:S09]  /*1ee0*/  @P1 BRA `(.L_x_29) ;  /* 0xfffffffc00101947 */ /* 0x000ff2000383ffff */
.L_x_22:
[----:B01----:R-:W0:Y:S01]  /*1ef0*/  LDC R0, c[0x0][0x28c] ;  /* 0x0000a300ff007b82 */ /* 0x003e220000000800 */
[----:B------:R-:W-:-:S04]  /*1f00*/  IMAD.U32 R3, RZ, RZ, UR47 ;  /* 0x0000002fff037e24 */ /* 0x000fc8000f8e00ff */
[----:B------:R1:W-:Y:S01]  /*1f10*/  SYNCS.ARRIVE.TRANS64.A1T0 RZ, [R3+UR46], RZ ;  /* 0x000000ff03ff79a7 */ /* 0x0003e2000810002e */
[----:B0-----:R-:W-:-:S13]  /*1f20*/  ISETP.GE.AND P1, PT, R0, 0x1, PT ;  /* 0x000000010000780c */ /* 0x001fda0003f26270 */
[----:B-1----:R-:W-:Y:S05]  /*1f30*/  @!P1 BRA `(.L_x_30) ;  /* 0x0000000000349947 */ /* 0x002fea0003800000 */
[----:B------:R-:W-:Y:S05]  /*1f40*/  @!P0 BRA `(.L_x_31) ;  /* 0x0000000000048947 */ /* 0x000fea0003800000 */
[----:B------:R-:W-:Y:S01]  /*1f50*/  BPT.TRAP 0x1 ;  /* 0x000000040000795c */ /* 0x000fe20000300000 */
.L_x_31:
[----:B------:R-:W-:Y:S01]  /*1f60*/  UIADD3 UR6, UR38, UR42, URZ ;  /* 0x0000002a26067290 */ /* 0x000fe2000fffe03f */
[----:B------:R-:W-:-:S03]  /*1f70*/  ISETP.GT.U32.AND P0, PT, R23, 0x1, PT ;  /* 0x000000011700780c */ /* 0x000fc60003f04070 */
[----:B------:R-:W-:-:S04]  /*1f80*/  UIMAD.WIDE.U32 UR4, UR6, 0x38e38e39, URZ ;  /* 0x38e38e39060478a5 */ /* 0x000fc8000f8e003f */
[----:B------:R-:W-:-:S04]  /*1f90*/  USHF.R.U32.HI UR4, URZ, 0x1, UR5 ;  /* 0x000000013f047899 */ /* 0x000fc80008011605 */
[----:B------:R-:W-:-:S04]  /*1fa0*/  UIMAD UR6, UR4, -0x9, UR6 ;  /* 0xfffffff7040678a4 */ /* 0x000fc8000f8e0206 */
[----:B------:R-:W-:-:S04]  /*1fb0*/  ULEA UR6, UR6, UR41, 0x3 ;  /* 0x0000002906067291 */ /* 0x000fc8000f8e183f */
[----:B------:R-:W-:-:S04]  /*1fc0*/  UIADD3 UR6, UR6, 0x48, URZ ;  /* 0x0000004806067890 */ /* 0x000fc8000fffe03f */
[----:B------:R-:W-:-:S09]  /*1fd0*/  UPRMT UR6, URZ, 0x654, UR6 ;  /* 0x000006543f067896 */ /* 0x000fd20008000006 */
[----:B------:R-:W-:Y:S01]  /*1fe0*/  SYNCS.ARRIVE.TRANS64.RED.A1T0 RZ, [UR6], RZ ;  /* 0x000000ffffff79a7 */ /* 0x000fe20008100406 */
[----:B------:R-:W-:Y:S05]  /*1ff0*/  @P0 BRA `(.L_x_30) ;  /* 0x0000000000040947 */ /* 0x000fea0003800000 */
[----:B------:R-:W-:Y:S01]  /*2000*/  BPT.TRAP 0x1 ;  /* 0x000000040000795c */ /* 0x000fe20000300000 */
.L_x_30:
[----:B------:R-:W-:Y:S01]  /*2010*/  SHF.L.U32 R0, R103, 0x1f, RZ ;  /* 0x0000001f67007819 */ /* 0x000fe200000006ff */
[----:B------:R-:W-:Y:S01]  /*2020*/  UIADD3 UR38, UR38, UR45, URZ ;  /* 0x0000002d26267290 */ /* 0x000fe2000fffe03f */
[----:B------:R-:W-:Y:S01]  /*2030*/  SHF.R.S32.HI R9, RZ, 0x1f, R19 ;  /* 0x0000001fff097819 */ /* 0x000fe20000011413 */
[----:B------:R-:W-:Y:S01]  /*2040*/  UISETP.GE.U32.AND UP1, UPT, UR45, 0x9, UPT ;  /* 0x000000092d00788c */ /* 0x000fe2000bf26070 */
[----:B------:R-:W0:Y:S01]  /*2050*/  SYNCS.PHASECHK.TRANS64.TRYWAIT P0, [UR43+0x8], R0 ;  /* 0x00000800ff0075a7 */ /* 0x000e22000800016b */
[----:B------:R-:W-:-:S04]  /*2060*/  UISETP.GT.U32.AND UP0, UPT, UR38, 0x8, UPT ;  /* 0x000000082600788c */ /* 0x000fc8000bf04070 */
[----:B------:R-:W-:-:S04]  /*2070*/  UISETP.LT.U32.AND UP0, UPT, UR45, 0x9, UP0 ;  /* 0x000000092d00788c */ /* 0x000fc80008701070 */
[----:B------:R-:W-:Y:S02]  /*2080*/  USEL UR6, URZ, 0x1, !UP0 ;  /* 0x000000013f067887 */ /* 0x000fe4000c000000 */
[----:B------:R-:W-:Y:S02]  /*2090*/  @UP1 UIMAD.WIDE.U32 UR4, UR38, 0x38e38e39, URZ ;  /* 0x38e38e39260418a5 */ /* 0x000fe4000f8e003f */
[----:B------:R-:W-:Y:S02]  /*20a0*/  ULOP3.LUT UR39, UR39, UR6, URZ, 0x3c, !UPT ;  /* 0x0000000627277292 */ /* 0x000fe4000f8e3c3f */
[----:B------:R-:W-:-:S04]  /*20b0*/  @UP1 USHF.R.U32.HI UR4, URZ, 0x1, UR5 ;  /* 0x000000013f041899 */ /* 0x000fc80008011605 */
[----:B------:R-:W-:Y:S01]  /*20c0*/  @UP1 ULOP3.LUT UR39, UR39, 0x1, UR4, 0x78, !UPT ;  /* 0x0000000127271892 */ /* 0x000fe2000f8e7804 */
[----:B0-----:R-:W-:Y:S11]  /*20d0*/  @!P0 BRA `(.L_x_32) ;  /* 0x0000005800a48947 */ /* 0x001ff60003800000 */
.L_x_191:
[----:B------:R-:W-:Y:S01]  /*20e0*/  ULDC.64 UR4, c[0x0][0x5d0] ;  /* 0x0001740000047ab9 */ /* 0x000fe20000000a00 */
[----:B------:R-:W-:Y:S01]  /*20f0*/  ULDC UR6, c[0x0][0x284] ;  /* 0x0000a10000067ab9 */ /* 0x000fe20000000800 */
[----:B0-----:R-:W-:Y:S02]  /*2100*/  IMAD R0, R9, UR4, RZ ;  /* 0x0000000409007c24 */ /* 0x001fe4000f8e02ff */
[----:B------:R-:W-:Y:S02]  /*2110*/  IMAD.SHL.U32 R12, R18, 0x80, RZ ;  /* 0x00000080120c7824 */ /* 0x000fe400078e00ff */
[C---:B------:R-:W-:Y:S02]  /*2120*/  IMAD R3, R19.reuse, UR5, R0 ;  /* 0x0000000513037c24 */ /* 0x040fe4000f8e0200 */
[----:B------:R-:W-:Y:S01]  /*2130*/  IMAD.SHL.U32 R0, R22, 0x40, RZ ;  /* 0x0000004016007824 */ /* 0x000fe200078e00ff */
[----:B------:R-:W-:Y:S01]  /*2140*/  SHF.R.S32.HI R13, RZ, 0x1f, R12 ;  /* 0x0000001fff0d7819 */ /* 0x000fe2000001140c */
[----:B------:R-:W-:Y:S01]  /*2150*/  IMAD.WIDE.U32 R4, R19, UR4, R92 ;  /* 0x0000000413047c25 */ /* 0x000fe2000f8e005c */
[----:B------:R-:W-:-:S02]  /*2160*/  ULDC.64 UR4, c[0x0][0x5c8] ;  /* 0x0001720000047ab9 */ /* 0x000fc40000000a00 */
[----:B------:R-:W-:Y:S01]  /*2170*/  ISETP.GE.AND P0, PT, R0, UR6, PT ;  /* 0x0000000600007c0c */ /* 0x000fe2000bf06270 */
[----:B------:R-:W-:Y:S01]  /*2180*/  ULDC UR6, c[0x0][0x288] ;  /* 0x0000a20000067ab9 */ /* 0x000fe20000000800 */
[----:B------:R-:W-:Y:S01]  /*2190*/  IADD3 R4, P1, R12, R4, RZ ;  /* 0x000000040c047210 */ /* 0x000fe20007f3e0ff */
[----:B------:R-:W-:Y:S01]  /*21a0*/  IMAD.WIDE R20, R22, 0x40, R90 ;  /* 0x0000004016147825 */ /* 0x000fe200078e025a */
[----:B------:R-:W-:Y:S02]  /*21b0*/  ISETP.GE.OR P0, PT, R12, UR6, P0 ;  /* 0x000000060c007c0c */ /* 0x000fe40008706670 */
[----:B------:R-:W-:Y:S01]  /*21c0*/  IADD3.X R5, R13, R5, R3, P1, !PT ;  /* 0x000000050d057210 */ /* 0x000fe20000ffe403 */
[----:B------:R-:W-:-:S04]  /*21d0*/  IMAD R7, R21, UR4, RZ ;  /* 0x0000000415077c24 */ /* 0x000fc8000f8e02ff */
[C---:B------:R-:W-:Y:S02]  /*21e0*/  IMAD R7, R20.reuse, UR5, R7 ;  /* 0x0000000514077c24 */ /* 0x040fe4000f8e0207 */
[----:B------:R-:W-:-:S04]  /*21f0*/  IMAD.WIDE.U32 R104, R20, UR4, R4 ;  /* 0x0000000414687c25 */ /* 0x000fc8000f8e0004 */
[----:B------:R-:W-:Y:S05]  /*2200*/  @P0 BRA `(.L_x_33) ;  /* 0x0000003c00dc0947 */ /* 0x000fea0003800000 */
[----:B-----5:R-:W-:Y:S01]  /*2210*/  FSETP.NEU.AND P0, PT, R89, RZ, PT ;  /* 0x000000ff5900720b */ /* 0x020fe20003f0d000 */
[----:B------:R-:W-:Y:S01]  /*2220*/  IMAD.IADD R3, R97, 0x1, -R12 ;  /* 0x0000000161037824 */ /* 0x000fe200078e0a0c */
[----:B------:R-:W-:Y:S01]  /*2230*/  BSSY B0, `(.L_x_33) ;  /* 0x00003f4000007945 */ /* 0x000fe20003800000 */
[----:B------:R-:W-:Y:S02]  /*2240*/  IMAD.IADD R0, R101, 0x1, -R0 ;  /* 0x0000000165007824 */ /* 0x000fe400078e0a00 */
[----:B------:R-:W-:Y:S01]  /*2250*/  IMAD.IADD R113, R105, 0x1, R7 ;  /* 0x0000000169717824 */ /* 0x000fe200078e0207 */
[----:B------:R-:W-:-:S04]  /*2260*/  ISETP.GT.AND P2, PT, R3, RZ, PT ;  /* 0x000000ff0300720c */ /* 0x000fc80003f44270 */
[----:B------:R-:W-:-:S03]  /*2270*/  ISETP.GT.AND P1, PT, R0, RZ, P2 ;  /* 0x000000ff0000720c */ /* 0x000fc60001724270 */
[----:B------:R-:W-:Y:S10]  /*2280*/  @!P0 BRA `(.L_x_34) ;  /* 0x0000002c00208947 */ /* 0x000ff40003800000 */
[----:B------:R-:W0:Y:S01]  /*2290*/  LDC.64 R106, c[0x0][0x5b8] ;  /* 0x00016e00ff6a7b82 */ /* 0x000e220000000a00 */
[----:B------:R-:W-:-:S07]  /*22a0*/  ULDC.64 UR4, c[0x0][0x5c0] ;  /* 0x0001700000047ab9 */ /* 0x000fce0000000a00 */
[----:B------:R-:W1:Y:S08]  /*22b0*/  LDC.64 R108, c[0x0][0x5b0] ;  /* 0x00016c00ff6c7b82 */ /* 0x000e700000000a00 */
[----:B------:R-:W2:Y:S01]  /*22c0*/  LDC.64 R110, c[0x0][0x5a8] ;  /* 0x00016a00ff6e7b82 */ /* 0x000ea20000000a00 */
[-C--:B0-----:R-:W-:Y:S02]  /*22d0*/  IMAD R6, R9, R106.reuse, RZ ;  /* 0x0000006a09067224 */ /* 0x081fe400078e02ff */
[----:B------:R-:W-:-:S04]  /*22e0*/  IMAD.WIDE.U32 R4, R19, R106, R92 ;  /* 0x0000006a13047225 */ /* 0x000fc800078e005c */
[----:B------:R-:W-:Y:S01]  /*22f0*/  IMAD R105, R19, R107, R6 ;  /* 0x0000006b13697224 */ /* 0x000fe200078e0206 */
[----:B------:R-:W-:Y:S01]  /*2300*/  IADD3 R6, P0, R12, R4, RZ ;  /* 0x000000040c067210 */ /* 0x000fe20007f1e0ff */
[----:B-1----:R-:W-:-:S03]  /*2310*/  IMAD R4, R21, R108, RZ ;  /* 0x0000006c15047224 */ /* 0x002fc600078e02ff */
[----:B------:R-:W-:Y:S01]  /*2320*/  IADD3.X R7, R13, R5, R105, P0, !PT ;  /* 0x000000050d077210 */ /* 0x000fe200007fe469 */
[C---:B------:R-:W-:Y:S02]  /*2330*/  IMAD R107, R20.reuse, R109, R4 ;  /* 0x0000006d146b7224 */ /* 0x040fe400078e0204 */
[----:B------:R-:W-:-:S04]  /*2340*/  IMAD.WIDE.U32 R4, R20, R108, R6 ;  /* 0x0000006c14047225 */ /* 0x000fc800078e0006 */
[----:B------:R-:W-:Y:S01]  /*2350*/  IMAD.IADD R5, R5, 0x1, R107 ;  /* 0x0000000105057824 */ /* 0x000fe200078e026b */
[----:B--2---:R-:W-:-:S04]  /*2360*/  LEA R10, P0, R4, R110, 0x1 ;  /* 0x0000006e040a7211 */ /* 0x004fc800078008ff */
[----:B------:R-:W-:-:S05]  /*2370*/  LEA.HI.X R11, R4, R111, R5, 0x1, P0 ;  /* 0x0000006f040b7211 */ /* 0x000fca00000f0c05 */
[----:B------:R-:W2:Y:S01]  /*2380*/  @P1 LDG.E.LTC128B.U16 R18, desc[UR36][R10.64] ;  /* 0x000000240a121981 */ /* 0x000ea2000c1e1520 */
[----:B------:R-:W-:Y:S01]  /*2390*/  IMAD.WIDE.U32 R4, R20, R108, R12 ;  /* 0x0000006c14047225 */ /* 0x000fe200078e000c */
[----:B------:R-:W-:Y:S02]  /*23a0*/  BSSY B1, `(.L_x_35) ;  /* 0x0000015000017945 */ /* 0x000fe40003800000 */
[----:B------:R-:W-:-:S04]  /*23b0*/  IADD3 R14, P0, R92, R4, RZ ;  /* 0x000000045c0e7210 */ /* 0x000fc80007f1e0ff */
[----:B------:R-:W-:Y:S02]  /*23c0*/  IADD3.X R15, R93, R107, R5, P0, !PT ;  /* 0x0000006b5d0f7210 */ /* 0x000fe400007fe405 */
[----:B------:R-:W-:Y:S01]  /*23d0*/  LEA R8, P0, R104, UR4, 0x1 ;  /* 0x0000000468087c11 */ /* 0x000fe2000f8008ff */
[----:B------:R-:W-:-:S03]  /*23e0*/  IMAD.WIDE.U32 R14, R19, R106, R14 ;  /* 0x0000006a130e7225 */ /* 0x000fc600078e000e */
[----:B------:R-:W-:Y:S02]  /*23f0*/  LEA.HI.X R9, R104, UR5, R113, 0x1, P0 ;  /* 0x0000000568097c11 */ /* 0x000fe400080f0c71 */
[----:B------:R-:W-:-:S04]  /*2400*/  ISETP.GT.AND P0, PT, R3, 0x1, PT ;  /* 0x000000010300780c */ /* 0x000fc80003f04270 */
[----:B------:R-:W-:Y:S01]  /*2410*/  ISETP.GT.AND P3, PT, R0, RZ, P0 ;  /* 0x000000ff0000720c */ /* 0x000fe20000764270 */
[----:B--2---:R-:W-:-:S04]  /*2420*/  IMAD.U32 R4, R18, 0x10000, RZ ;  /* 0x0001000012047824 */ /* 0x004fc800078e00ff */
[----:B------:R-:W-:Y:S01]  /*2430*/  FMUL R5, R4, R89 ;  /* 0x0000005904057220 */ /* 0x000fe20000400000 */
[----:B------:R-:W-:-:S03]  /*2440*/  LEA R4, P4, R14, R110, 0x1 ;  /* 0x0000006e0e047211 */ /* 0x000fc600078808ff */
[----:B------:R-:W-:-:S05]  /*2450*/  FFMA R5, R24, R88, R5 ;  /* 0x0000005818057223 */ /* 0x000fca0000000005 */
[----:B------:R-:W-:Y:S01]  /*2460*/  F2FP.BF16.F32.PACK_AB R10, RZ, R5 ;  /* 0x00000005ff0a723e */ /* 0x000fe200000010ff */
[----:B------:R-:W-:-:S03]  /*2470*/  IMAD.IADD R5, R105, 0x1, R15 ;  /* 0x0000000169057824 */ /* 0x000fc600078e020f */
[----:B------:R-:W-:Y:S01]  /*2480*/  PRMT R11, R10, 0x7610, R11 ;  /* 0x000076100a0b7816 */ /* 0x000fe2000000000b */
[----:B------:R-:W-:Y:S01]  /*2490*/  IMAD.SHL.U32 R10, R108, 0x8, RZ ;  /* 0x000000086c0a7824 */ /* 0x000fe200078e00ff */
[----:B------:R-:W-:-:S03]  /*24a0*/  LEA.HI.X R5, R14, R111, R5, 0x1, P4 ;  /* 0x0000006f0e057211 */ /* 0x000fc600020f0c05 */
[----:B------:R0:W-:Y:S02]  /*24b0*/  @P1 STG.E.U16 desc[UR36][R8.64], R11 ;  /* 0x0000000b08001986 */ /* 0x0001e4000c101524 */
[----:B0-----:R-:W-:Y:S01]  /*24c0*/  SHF.L.U64.HI R11, R108, 0x3, R109 ;  /* 0x000000036c0b7819 */ /* 0x001fe2000001026d */
[----:B------:R-:W-:Y:S06]  /*24d0*/  @!P3 BRA `(.L_x_36) ;  /* 0x000000000004b947 */ /* 0x000fec0003800000 */
[----:B------:R0:W5:Y:S02]  /*24e0*/  LDG.E.LTC128B.U16 R18, desc[UR36][R4.64+0x2] ;  /* 0x0000022404127981 */ /* 0x000164000c1e1520 */
.L_x_36:
[----:B------:R-:W-:Y:S05]  /*24f0*/  BSYNC B1 ;  /* 0x0000000000017941 */ /* 0x000fea0003800000 */
.L_x_35:
[----:B------:R-:W-:Y:S01]  /*2500*/  IMAD.WIDE.U32 R10, R20, R108, R10 ;  /* 0x0000006c140a7225 */ /* 0x000fe200078e000a */
[----:B------:R-:W-:-:S03]  /*2510*/  ISETP.GT.AND P2, PT, R0, 0x8, P2 ;  /* 0x000000080000780c */ /* 0x000fc60001744270 */
[----:B-----5:R-:W-:Y:S01]  /*2520*/  IMAD.U32 R14, R18, 0x10000, RZ ;  /* 0x00010000120e7824 */ /* 0x020fe200078e00ff */
[----:B------:R-:W-:Y:S01]  /*2530*/  IADD3 R6, P1, R6, R10, RZ ;  /* 0x0000000a06067210 */ /* 0x000fe20007f3e0ff */
[----:B------:R-:W-:Y:S02]  /*2540*/  IMAD.IADD R107, R107, 0x1, R11 ;  /* 0x000000016b6b7824 */ /* 0x000fe400078e020b */
[----:B------:R-:W-:Y:S02]  /*2550*/  FMUL R14, R14, R89 ;  /* 0x000000590e0e7220 */ /* 0x000fe40000400000 */
[----:B------:R-:W-:Y:S02]  /*2560*/  IMAD.X R7, R107, 0x1, R7, P1 ;  /* 0x000000016b077824 */ /* 0x000fe400008e0607 */
[----:B------:R-:W-:Y:S01]  /*2570*/  FFMA R25, R25, R88, R14 ;  /* 0x0000005819197223 */ /* 0x000fe2000000000e */
[----:B------:R-:W-:-:S04]  /*2580*/  LEA R14, P1, R6, R110, 0x1 ;  /* 0x0000006e060e7211 */ /* 0x000fc800078208ff */
[----:B------:R-:W-:Y:S01]  /*2590*/  LEA.HI.X R15, R6, R111, R7, 0x1, P1 ;  /* 0x0000006f060f7211 */ /* 0x000fe200008f0c07 */
[----:B------:R-:W-:Y:S01]  /*25a0*/  @P3 IMAD.MOV.U32 R6, RZ, RZ, R8 ;  /* 0x000000ffff063224 */ /* 0x000fe200078e0008 */
[----:B------:R-:W-:Y:S01]  /*25b0*/  F2FP.BF16.F32.PACK_AB R25, RZ, R25 ;  /* 0x00000019ff19723e */ /* 0x000fe200000010ff */
[----:B------:R-:W-:-:S05]  /*25c0*/  @P3 IMAD.MOV.U32 R7, RZ, RZ, R9 ;  /* 0x000000ffff073224 */ /* 0x000fca00078e0009 */
[----:B------:R1:W-:Y:S04]  /*25d0*/  @P3 STG.E.U16 desc[UR36][R6.64+0x2], R25 ;  /* 0x0000021906003986 */ /* 0x0003e8000c101524 */
[----:B------:R-:W2:Y:S01]  /*25e0*/  @P2 LDG.E.LTC128B.U16 R18, desc[UR36][R14.64] ;  /* 0x000000240e122981 */ /* 0x000ea2000c1e1520 */
[----:B------:R-:W-:Y:S01]  /*25f0*/  IADD3 R12, P1, P3, R92, R10, R12 ;  /* 0x0000000a5c0c7210 */ /* 0x000fe20007b3e00c */
[----:B------:R-:W-:Y:S01]  /*2600*/  BSSY B1, `(.L_x_37) ;  /* 0x0000011000017945 */ /* 0x000fe20003800000 */
[----:B------:R-:W-:Y:S02]  /*2610*/  ISETP.GT.AND P0, PT, R0, 0x8, P0 ;  /* 0x000000080000780c */ /* 0x000fe40000704270 */
[----:B------:R-:W-:-:S03]  /*2620*/  IADD3.X R13, R93, R107, R13, P1, P3 ;  /* 0x0000006b5d0d7210 */ /* 0x000fc60000fe640d */
[----:B------:R-:W-:Y:S01]  /*2630*/  IMAD.WIDE.U32 R12, R19, R106, R12 ;  /* 0x0000006a130c7225 */ /* 0x000fe200078e000c */
[----:B------:R-:W-:-:S03]  /*2640*/  SHF.L.U64.HI R19, R94, 0x1, R95 ;  /* 0x000000015e137819 */ /* 0x000fc6000001025f */
[----:B------:R-:W-:Y:S01]  /*2650*/  IMAD.IADD R13, R105, 0x1, R13 ;  /* 0x00000001690d7824 */ /* 0x000fe200078e020d */
[----:B-1----:R-:W-:-:S04]  /*2660*/  LEA R6, P3, R12, R110, 0x1 ;  /* 0x0000006e0c067211 */ /* 0x002fc800078608ff */
[----:B------:R-:W-:Y:S01]  /*2670*/  LEA.HI.X R7, R12, R111, R13, 0x1, P3 ;  /* 0x0000006f0c077211 */ /* 0x000fe200018f0c0d */
[----:B--2---:R-:W-:-:S04]  /*2680*/  IMAD.U32 R10, R18, 0x10000, RZ ;  /* 0x00010000120a7824 */ /* 0x004fc800078e00ff */
[----:B------:R-:W-:Y:S01]  /*2690*/  FMUL R11, R10, R89 ;  /* 0x000000590a0b7220 */ /* 0x000fe20000400000 */
[----:B------:R-:W-:-:S03]  /*26a0*/  LEA R10, P1, R94, R8, 0x1 ;  /* 0x000000085e0a7211 */ /* 0x000fc600078208ff */
[----:B------:R-:W-:-:S05]  /*26b0*/  FFMA R11, R26, R88, R11 ;  /* 0x000000581a0b7223 */ /* 0x000fca000000000b */
[----:B------:R-:W-:Y:S01]  /*26c0*/  F2FP.BF16.F32.PACK_AB R14, RZ, R11 ;  /* 0x0000000bff0e723e */ /* 0x000fe200000010ff */
[----:B------:R-:W-:-:S05]  /*26d0*/  IMAD.X R11, R19, 0x1, R9, P1 ;  /* 0x00000001130b7824 */ /* 0x000fca00008e0609 */
[----:B------:R1:W-:Y:S01]  /*26e0*/  @P2 STG.E.U16 desc[UR36][R10.64], R14 ;  /* 0x0000000e0a002986 */ /* 0x0003e2000c101524 */
[----:B------:R-:W-:Y:S05]  /*26f0*/  @!P0 BRA `(.L_x_38) ;  /* 0x0000000000048947 */ /* 0x000fea0003800000 */
[----:B------:R2:W5:Y:S02]  /*2700*/  LDG.E.LTC128B.U16 R18, desc[UR36][R6.64+0x2] ;  /* 0x0000022406127981 */ /* 0x000564000c1e1520 */
.L_x_38:
[----:B------:R-:W-:Y:S05]  /*2710*/  BSYNC B1 ;  /* 0x0000000000017941 */ /* 0x000fea0003800000 */
.L_x_37:
[----:B-----5:R-:W-:Y:S01]  /*2720*/  IMAD.U32 R12, R18, 0x10000, RZ ;  /* 0x00010000120c7824 */ /* 0x020fe200078e00ff */
[----:B------:R-:W-:Y:S01]  /*2730*/  ISETP.GT.AND P1, PT, R3, 0x8, PT ;  /* 0x000000080300780c */ /* 0x000fe20003f24270 */
[----:B------:R-:W-:Y:S02]  /*2740*/  BSSY B1, `(.L_x_39) ;  /* 0x0000008000017945 */ /* 0x000fe40003800000 */
[----:B------:R-:W-:Y:S01]  /*2750*/  FMUL R12, R12, R89 ;  /* 0x000000590c0c7220 */ /* 0x000fe20000400000 */
[----:B------:R-:W-:-:S03]  /*2760*/  ISETP.GT.AND P2, PT, R0, RZ, P1 ;  /* 0x000000ff0000720c */ /* 0x000fc60000f44270 */
[----:B------:R-:W-:-:S05]  /*2770*/  FFMA R12, R27, R88, R12 ;  /* 0x000000581b0c7223 */ /* 0x000fca000000000c */
[----:B------:R-:W-:-:S05]  /*2780*/  F2FP.BF16.F32.PACK_AB R12, RZ, R12 ;  /* 0x0000000cff0c723e */ /* 0x000fca00000010ff */
[----:B------:R3:W-:Y:S01]  /*2790*/  @P0 STG.E.U16 desc[UR36][R10.64+0x2], R12 ;  /* 0x0000020c0a000986 */ /* 0x0007e2000c101524 */
[----:B------:R-:W-:Y:S05]  /*27a0*/  @!P2 BRA `(.L_x_40) ;  /* 0x000000000004a947 */ /* 0x000fea0003800000 */
[----:B------:R4:W5:Y:S02]  /*27b0*/  LDG.E.LTC128B.U16 R18, desc[UR36][R4.64+0x10] ;  /* 0x0000102404127981 */ /* 0x000964000c1e1520 */
.L_x_40:
[----:B------:R-:W-:Y:S05]  /*27c0*/  BSYNC B1 ;  /* 0x0000000000017941 */ /* 0x000fea0003800000 */
.L_x_39:
[----:B---3-5:R-:W-:Y:S01]  /*27d0*/  IMAD.U32 R12, R18, 0x10000, RZ ;  /* 0x00010000120c7824 */ /* 0x028fe200078e00ff */
        /* <DEDUP_REMOVED lines=9> */
.L_x_42:
[----:B------:R-:W-:Y:S05]  /*2870*/  BSYNC B1 ;  /* 0x0000000000017941 */ /* 0x000fea0003800000 */
.L_x_41:
[----:B-----5:R-:W-:Y:S01]  /*2880*/  IMAD.U32 R12, R18, 0x10000, RZ ;  /* 0x00010000120c7824 */ /* 0x020fe200078e00ff */
[----:B------:R-:W-:Y:S01]  /*2890*/  ISETP.GT.AND P1, PT, R0, 0x8, P1 ;  /* 0x000000080000780c */ /* 0x000fe20000f24270 */
[----:B------:R-:W-:Y:S02]  /*28a0*/  BSSY B1, `(.L_x_43) ;  /* 0x0000007000017945 */ /* 0x000fe40003800000 */
[----:B------:R-:W-:-:S04]  /*28b0*/  FMUL R12, R12, R89 ;  /* 0x000000590c0c7220 */ /* 0x000fc80000400000 */
[----:B------:R-:W-:-:S05]  /*28c0*/  FFMA R12, R29, R88, R12 ;  /* 0x000000581d0c7223 */ /* 0x000fca000000000c */
[----:B------:R-:W-:-:S05]  /*28d0*/  F2FP.BF16.F32.PACK_AB R12, RZ, R12 ;  /* 0x0000000cff0c723e */ /* 0x000fca00000010ff */
[----:B------:R0:W-:Y:S01]  /*28e0*/  @P3 STG.E.U16 desc[UR36][R8.64+0x12], R12 ;  /* 0x0000120c08003986 */ /* 0x0001e2000c101524 */
[----:B------:R-:W-:Y:S05]  /*28f0*/  @!P1 BRA `(.L_x_44) ;  /* 0x0000000000049947 */ /* 0x000fea0003800000 */
[----:B------:R0:W5:Y:S02]  /*2900*/  LDG.E.LTC128B.U16 R18, desc[UR36][R6.64+0x10] ;  /* 0x0000102406127981 */ /* 0x000164000c1e1520 */
.L_x_44:
[----:B------:R-:W-:Y:S05]  /*2910*/  BSYNC B1 ;  /* 0x0000000000017941 */ /* 0x000fea0003800000 */
.L_x_43:
[----:B0----5:R-:W-:Y:S01]  /*2920*/  IMAD.U32 R12, R18, 0x10000, RZ ;  /* 0x00010000120c7824 */ /* 0x021fe200078e00ff */
[----:B------:R-:W-:Y:S01]  /*2930*/  ISETP.GT.AND P0, PT, R0, 0x8, P0 ;  /* 0x000000080000780c */ /* 0x000fe20000704270 */
[----:B------:R-:W-:Y:S02]  /*2940*/  BSSY B1, `(.L_x_45) ;  /* 0x0000007000017945 */ /* 0x000fe40003800000 */
[----:B---3--:R-:W-:-:S04]  /*2950*/  FMUL R13, R12, R89 ;  /* 0x000000590c0d7220 */ /* 0x008fc80000400000 */
[----:B------:R-:W-:-:S05]  /*2960*/  FFMA R13, R30, R88, R13 ;  /* 0x000000581e0d7223 */ /* 0x000fca000000000d */
[----:B------:R-:W-:-:S05]  /*2970*/  F2FP.BF16.F32.PACK_AB R13, RZ, R13 ;  /* 0x0000000dff0d723e */ /* 0x000fca00000010ff */
[----:B------:R0:W-:Y:S01]  /*2980*/  @P1 STG.E.U16 desc[UR36][R10.64+0x10], R13 ;  /* 0x0000100d0a001986 */ /* 0x0001e2000c101524 */
[----:B------:R-:W-:Y:S05]  /*2990*/  @!P0 BRA `(.L_x_46) ;  /* 0x0000000000048947 */ /* 0x000fea0003800000 */
[----:B------:R3:W5:Y:S02]  /*29a0*/  LDG.E.LTC128B.U16 R18, desc[UR36][R6.64+0x12] ;  /* 0x0000122406127981 */ /* 0x000764000c1e1520 */
.L_x_46:
[----:B------:R-:W-:Y:S05]  /*29b0*/  BSYNC B1 ;  /* 0x0000000000017941 */ /* 0x000fea0003800000 */
.L_x_45:
        /* <DEDUP_REMOVED lines=10> */
.L_x_48:
[----:B------:R-:W-:Y:S05]  /*2a60*/  BSYNC B1 ;  /* 0x0000000000017941 */ /* 0x000fea0003800000 */
.L_x_47:
[----:B0----5:R-:W-:Y:S01]  /*2a70*/  IMAD.U32 R12, R18, 0x10000, RZ ;  /* 0x00010000120c7824 */ /* 0x021fe200078e00ff */
        /* <DEDUP_REMOVED lines=9> */
.L_x_50:
[----:B------:R-:W-:Y:S05]  /*2b10*/  BSYNC B1 ;  /* 0x0000000000017941 */ /* 0x000fea0003800000 */
.L_x_49:
        /* <DEDUP_REMOVED lines=9> */
.L_x_52:
[----:B------:R-:W-:Y:S05]  /*2bb0*/  BSYNC B1 ;  /* 0x0000000000017941 */ /* 0x000fea0003800000 */
.L_x_51:
[----:B0----5:R-:W-:Y:S01]  /*2bc0*/  IMAD.U32 R12, R18, 0x10000, RZ ;  /* 0x00010000120c7824 */ /* 0x021fe200078e00ff */
        /* <DEDUP_REMOVED lines=8> */
.L_x_54:
[----:B------:R-:W-:Y:S05]  /*2c50*/  BSYNC B1 ;  /* 0x0000000000017941 */ /* 0x000fea0003800000 */
.L_x_53:
        /* <DEDUP_REMOVED lines=10> */
.L_x_56:
[----:B------:R-:W-:Y:S05]  /*2d00*/  BSYNC B1 ;  /* 0x0000000000017941 */ /* 0x000fea0003800000 */
.L_x_55:
        /* <DEDUP_REMOVED lines=10> */
.L_x_58:
[----:B------:R-:W-:Y:S05]  /*2db0*/  BSYNC B1 ;  /* 0x0000000000017941 */ /* 0x000fea0003800000 */
.L_x_57:
        /* <DEDUP_REMOVED lines=9> */
.L_x_60:
[----:B------:R-:W-:Y:S05]  /*2e50*/  BSYNC B1 ;  /* 0x0000000000017941 */ /* 0x000fea0003800000 */
.L_x_59:
        /* <DEDUP_REMOVED lines=9> */
.L_x_62:
[----:B------:R-:W-:Y:S05]  /*2ef0*/  BSYNC B1 ;  /* 0x0000000000017941 */ /* 0x000fea0003800000 */
.L_x_61:
        /* <DEDUP_REMOVED lines=10> */
.L_x_64:
[----:B------:R-:W-:Y:S05]  /*2fa0*/  BSYNC B1 ;  /* 0x0000000000017941 */ /* 0x000fea0003800000 */
.L_x_63:
        /* <DEDUP_REMOVED lines=10> */
.L_x_66:
[----:B------:R-:W-:Y:S05]  /*3050*/  BSYNC B1 ;  /* 0x0000000000017941 */ /* 0x000fea0003800000 */
.L_x_65:
        /* <DEDUP_REMOVED lines=9> */
.L_x_68:
[----:B------:R-:W-:Y:S05]  /*30f0*/  BSYNC B1 ;  /* 0x0000000000017941 */ /* 0x000fea0003800000 */
.L_x_67:
        /* <DEDUP_REMOVED lines=9> */
.L_x_70:
[----:B------:R-:W-:Y:S05]  /*3190*/  BSYNC B1 ;  /* 0x0000000000017941 */ /* 0x000fea0003800000 */
.L_x_69:
        /* <DEDUP_REMOVED lines=10> */
.L_x_72:
[----:B------:R-:W-:Y:S05]  /*3240*/  BSYNC B1 ;  /* 0x0000000000017941 */ /* 0x000fea0003800000 */
.L_x_71:
        /* <DEDUP_REMOVED lines=10> */
.L_x_74:
[----:B------:R-:W-:Y:S05]  /*32f0*/  BSYNC B1 ;  /* 0x0000000000017941 */ /* 0x000fea0003800000 */
.L_x_73:
        /* <DEDUP_REMOVED lines=9> */
.L_x_76:
[----:B------:R-:W-:Y:S05]  /*3390*/  BSYNC B1 ;  /* 0x0000000000017941 */ /* 0x000fea0003800000 */
.L_x_75:
        /* <DEDUP_REMOVED lines=9> */
.L_x_78:
[----:B------:R-:W-:Y:S05]  /*3430*/  BSYNC B1 ;  /* 0x0000000000017941 */ /* 0x000fea0003800000 */
.L_x_77:
        /* <DEDUP_REMOVED lines=10> */
.L_x_80:
[----:B------:R-:W-:Y:S05]  /*34e0*/  BSYNC B1 ;  /* 0x0000000000017941 */ /* 0x000fea0003800000 */
.L_x_79:
        /* <DEDUP_REMOVED lines=10> */
.L_x_82:
[----:B------:R-:W-:Y:S05]  /*3590*/  BSYNC B1 ;  /* 0x0000000000017941 */ /* 0x000fea0003800000 */
.L_x_81:
        /* <DEDUP_REMOVED lines=9> */
.L_x_84:
[----:B------:R-:W-:Y:S05]  /*3630*/  BSYNC B1 ;  /* 0x0000000000017941 */ /* 0x000fea0003800000 */
.L_x_83:
        /* <DEDUP_REMOVED lines=9> */
.L_x_86:
[----:B------:R-:W-:Y:S05]  /*36d0*/  BSYNC B1 ;  /* 0x0000000000017941 */ /* 0x000fea0003800000 */
.L_x_85:
        /* <DEDUP_REMOVED lines=10> */
.L_x_88:
[----:B------:R-:W-:Y:S05]  /*3780*/  BSYNC B1 ;  /* 0x0000000000017941 */ /* 0x000fea0003800000 */
.L_x_87:
        /* <DEDUP_REMOVED lines=10> */
.L_x_90:
[----:B------:R-:W-:Y:S05]  /*3830*/  BSYNC B1 ;  /* 0x0000000000017941 */ /* 0x000fea0003800000 */
.L_x_89:
        /* <DEDUP_REMOVED lines=9> */
.L_x_92:
[----:B------:R-:W-:Y:S05]  /*38d0*/  BSYNC B1 ;  /* 0x0000000000017941 */ /* 0x000fea0003800000 */
.L_x_91:
        /* <DEDUP_REMOVED lines=9> */
.L_x_94:
[----:B------:R-:W-:Y:S05]  /*3970*/  BSYNC B1 ;  /* 0x0000000000017941 */ /* 0x000fea0003800000 */
.L_x_93:
        /* <DEDUP_REMOVED lines=10> */
.L_x_96:
[----:B------:R-:W-:Y:S05]  /*3a20*/  BSYNC B1 ;  /* 0x0000000000017941 */ /* 0x000fea0003800000 */
.L_x_95:
        /* <DEDUP_REMOVED lines=10> */
.L_x_98:
[----:B------:R-:W-:Y:S05]  /*3ad0*/  BSYNC B1 ;  /* 0x0000000000017941 */ /* 0x000fea0003800000 */
.L_x_97:
        /* <DEDUP_REMOVED lines=9> */
.L_x_100:
[----:B------:R-:W-:Y:S05]  /*3b70*/  BSYNC B1 ;  /* 0x0000000000017941 */ /* 0x000fea0003800000 */
.L_x_99:
        /* <DEDUP_REMOVED lines=9> */
.L_x_102:
[----:B------:R-:W-:Y:S05]  /*3c10*/  BSYNC B1 ;  /* 0x0000000000017941 */ /* 0x000fea0003800000 */
.L_x_101:
        /* <DEDUP_REMOVED lines=10> */
.L_x_104:
[----:B------:R-:W-:Y:S05]  /*3cc0*/  BSYNC B1 ;  /* 0x0000000000017941 */ /* 0x000fea0003800000 */
.L_x_103:
        /* <DEDUP_REMOVED lines=10> */
.L_x_106:
[----:B------:R-:W-:Y:S05]  /*3d70*/  BSYNC B1 ;  /* 0x0000000000017941 */ /* 0x000fea0003800000 */
.L_x_105:
        /* <DEDUP_REMOVED lines=9> */
.L_x_108:
[----:B------:R-:W-:Y:S05]  /*3e10*/  BSYNC B1 ;  /* 0x0000000000017941 */ /* 0x000fea0003800000 */
.L_x_107:
        /* <DEDUP_REMOVED lines=9> */
.L_x_110:
[----:B------:R-:W-:Y:S05]  /*3eb0*/  BSYNC B1 ;  /* 0x0000000000017941 */ /* 0x000fea0003800000 */
.L_x_109:
        /* <DEDUP_REMOVED lines=10> */
.L_x_112:
[----:B------:R-:W-:Y:S05]  /*3f60*/  BSYNC B1 ;  /* 0x0000000000017941 */ /* 0x000fea0003800000 */
.L_x_111:
        /* <DEDUP_REMOVED lines=10> */
.L_x_114:
[----:B------:R-:W-:Y:S05]  /*4010*/  BSYNC B1 ;  /* 0x0000000000017941 */ /* 0x000fea0003800000 */
.L_x_113:
        /* <DEDUP_REMOVED lines=9> */
.L_x_116:
[----:B------:R-:W-:Y:S05]  /*40b0*/  BSYNC B1 ;  /* 0x0000000000017941 */ /* 0x000fea0003800000 */
.L_x_115:
        /* <DEDUP_REMOVED lines=9> */
.L_x_118:
[----:B------:R-:W-:Y:S05]  /*4150*/  BSYNC B1 ;  /* 0x0000000000017941 */ /* 0x000fea0003800000 */
.L_x_117:
        /* <DEDUP_REMOVED lines=10> */
.L_x_120:
[----:B------:R-:W-:Y:S05]  /*4200*/  BSYNC B1 ;  /* 0x0000000000017941 */ /* 0x000fea0003800000 */
.L_x_119:
        /* <DEDUP_REMOVED lines=10> */
.L_x_122:
[----:B------:R-:W-:Y:S05]  /*42b0*/  BSYNC B1 ;  /* 0x0000000000017941 */ /* 0x000fea0003800000 */
.L_x_121:
        /* <DEDUP_REMOVED lines=9> */
.L_x_124:
[----:B------:R-:W-:Y:S05]  /*4350*/  BSYNC B1 ;  /* 0x0000000000017941 */ /* 0x000fea0003800000 */
.L_x_123:
        /* <DEDUP_REMOVED lines=9> */
.L_x_126:
[----:B------:R-:W-:Y:S05]  /*43f0*/  BSYNC B1 ;  /* 0x0000000000017941 */ /* 0x000fea0003800000 */
.L_x_125:
        /* <DEDUP_REMOVED lines=10> */
.L_x_128:
[----:B------:R-:W-:Y:S05]  /*44a0*/  BSYNC B1 ;  /* 0x0000000000017941 */ /* 0x000fea0003800000 */
.L_x_127:
        /* <DEDUP_REMOVED lines=10> */
.L_x_130:
[----:B------:R-:W-:Y:S05]  /*4550*/  BSYNC B1 ;  /* 0x0000000000017941 */ /* 0x000fea0003800000 */
.L_x_129:
        /* <DEDUP_REMOVED lines=9> */
.L_x_132:
[----:B------:R-:W-:Y:S05]  /*45f0*/  BSYNC B1 ;  /* 0x0000000000017941 */ /* 0x000fea0003800000 */
.L_x_131:
        /* <DEDUP_REMOVED lines=9> */
.L_x_134:
[----:B------:R-:W-:Y:S05]  /*4690*/  BSYNC B1 ;  /* 0x0000000000017941 */ /* 0x000fea0003800000 */
.L_x_133:
        /* <DEDUP_REMOVED lines=10> */
.L_x_136:
[----:B------:R-:W-:Y:S05]  /*4740*/  BSYNC B1 ;  /* 0x0000000000017941 */ /* 0x000fea0003800000 */
.L_x_135:
        /* <DEDUP_REMOVED lines=10> */
.L_x_138:
[----:B------:R-:W-:Y:S05]  /*47f0*/  BSYNC B1 ;  /* 0x0000000000017941 */ /* 0x000fea0003800000 */
.L_x_137:
        /* <DEDUP_REMOVED lines=9> */
.L_x_140:
[----:B------:R-:W-:Y:S05]  /*4890*/  BSYNC B1 ;  /* 0x0000000000017941 */ /* 0x000fea0003800000 */
.L_x_139:
        /* <DEDUP_REMOVED lines=9> */
.L_x_142:
[----:B------:R-:W-:Y:S05]  /*4930*/  BSYNC B1 ;  /* 0x0000000000017941 */ /* 0x000fea0003800000 */
.L_x_141:
        /* <DEDUP_REMOVED lines=10> */
.L_x_144:
[----:B------:R-:W-:Y:S05]  /*49e0*/  BSYNC B1 ;  /* 0x0000000000017941 */ /* 0x000fea0003800000 */
.L_x_143:
        /* <DEDUP_REMOVED lines=10> */
.L_x_146:
[----:B------:R-:W-:Y:S05]  /*4a90*/  BSYNC B1 ;  /* 0x0000000000017941 */ /* 0x000fea0003800000 */
.L_x_145:
        /* <DEDUP_REMOVED lines=9> */
.L_x_148:
[----:B------:R-:W-:Y:S05]  /*4b30*/  BSYNC B1 ;  /* 0x0000000000017941 */ /* 0x000fea0003800000 */
.L_x_147:
        /* <DEDUP_REMOVED lines=9> */
.L_x_150:
[----:B------:R-:W-:Y:S05]  /*4bd0*/  BSYNC B1 ;  /* 0x0000000000017941 */ /* 0x000fea0003800000 */
.L_x_149:
        /* <DEDUP_REMOVED lines=10> */
.L_x_152:
[----:B------:R-:W-:Y:S05]  /*4c80*/  BSYNC B1 ;  /* 0x0000000000017941 */ /* 0x000fea0003800000 */
.L_x_151:
        /* <DEDUP_REMOVED lines=10> */
.L_x_154:
[----:B------:R-:W-:Y:S05]  /*4d30*/  BSYNC B1 ;  /* 0x0000000000017941 */ /* 0x000fea0003800000 */
.L_x_153:
[----:B0---45:R-:W-:Y:S01]  /*4d40*/  IMAD.U32 R4, R18, 0x10000, RZ ;  /* 0x0001000012047824 */ /* 0x031fe200078e00ff */
        /* <DEDUP_REMOVED lines=8> */
.L_x_156:
[----:B------:R-:W-:Y:S05]  /*4dd0*/  BSYNC B1 ;  /* 0x0000000000017941 */ /* 0x000fea0003800000 */
.L_x_155:
[----:B0----5:R-:W-:Y:S01]  /*4de0*/  IMAD.U32 R4, R18, 0x10000, RZ ;  /* 0x0001000012047824 */ /* 0x021fe200078e00ff */
[----:B------:R-:W-:Y:S01]  /*4df0*/  ISETP.GT.AND P0, PT, R0, 0x8, P0 ;  /* 0x000000080000780c */ /* 0x000fe20000704270 */
[----:B------:R-:W-:Y:S01]  /*4e00*/  @P1 IMAD.MOV.U32 R5, RZ, RZ, R11 ;  /* 0x000000ffff051224 */ /* 0x000fe200078e000b */
[----:B------:R-:W-:Y:S01]  /*4e10*/  BSSY B1, `(.L_x_157) ;  /* 0x0000008000017945 */ /* 0x000fe20003800000 */
[----:B------:R-:W-:Y:S01]  /*4e20*/  FMUL R3, R4, R89 ;  /* 0x0000005904037220 */ /* 0x000fe20000400000 */
[----:B------:R-:W-:-:S03]  /*4e30*/  @P1 IMAD.MOV.U32 R4, RZ, RZ, R10 ;  /* 0x000000ffff041224 */ /* 0x000fc600078e000a */
[----:B------:R-:W-:-:S05]  /*4e40*/  FFMA R3, R86, R88, R3 ;  /* 0x0000005856037223 */ /* 0x000fca0000000003 */
[----:B------:R-:W-:-:S05]  /*4e50*/  F2FP.BF16.F32.PACK_AB R3, RZ, R3 ;  /* 0x00000003ff03723e */ /* 0x000fca00000010ff */
[----:B------:R0:W-:Y:S01]  /*4e60*/  @P1 STG.E.U16 desc[UR36][R4.64+0xf0], R3 ;  /* 0x0000f00304001986 */ /* 0x0001e2000c101524 */
[----:B------:R-:W-:Y:S05]  /*4e70*/  @!P0 BRA `(.L_x_158) ;  /* 0x0000000000048947 */ /* 0x000fea0003800000 */
[----:B------:R0:W5:Y:S02]  /*4e80*/  LDG.E.LTC128B.U16 R18, desc[UR36][R6.64+0xf2] ;  /* 0x0000f22406127981 */ /* 0x000164000c1e1520 */
.L_x_158:
[----:B------:R-:W-:Y:S05]  /*4e90*/  BSYNC B1 ;  /* 0x0000000000017941 */ /* 0x000fea0003800000 */
.L_x_157:
[----:B------:R-:W-:Y:S05]  /*4ea0*/  @!P0 BRA `(.L_x_159) ;  /* 0x0000001000b08947 */ /* 0x000fea0003800000 */
[----:B-----5:R-:W-:-:S04]  /*4eb0*/  IMAD.U32 R18, R18, 0x10000, RZ ;  /* 0x0001000012127824 */ /* 0x020fc800078e00ff */
[----:B------:R-:W-:-:S04]  /*4ec0*/  FMUL R18, R18, R89 ;  /* 0x0000005912127220 */ /* 0x000fc80000400000 */
[----:B------:R-:W-:-:S05]  /*4ed0*/  FFMA R18, R87, R88, R18 ;  /* 0x0000005857127223 */ /* 0x000fca0000000012 */
[----:B------:R-:W-:-:S05]  /*4ee0*/  F2FP.BF16.F32.PACK_AB R18, RZ, R18 ;  /* 0x00000012ff12723e */ /* 0x000fca00000010ff */
[----:B------:R0:W-:Y:S01]  /*4ef0*/  STG.E.U16 desc[UR36][R10.64+0xf2], R18 ;  /* 0x0000f2120a007986 */ /* 0x0001e2000c101524 */
[----:B------:R-:W-:Y:S05]  /*4f00*/  BRA `(.L_x_159) ;  /* 0x0000001000987947 */ /* 0x000fea0003800000 */
.L_x_34:
[----:B------:R-:W-:Y:S01]  /*4f10*/  ISETP.GT.AND P3, PT, R3, 0x1, PT ;  /* 0x000000010300780c */ /* 0x000fe20003f64270 */
[----:B------:R-:W-:Y:S01]  /*4f20*/  ULDC.64 UR4, c[0x0][0x5c0] ;  /* 0x0001700000047ab9 */ /* 0x000fe20000000a00 */
[-C--:B------:R-:W-:Y:S01]  /*4f30*/  FMUL R24, R24, R88.reuse ;  /* 0x0000005818187220 */ /* 0x080fe20000400000 */
[----:B------:R-:W-:Y:S01]  /*4f40*/  LEA R4, P4, R104, UR4, 0x1 ;  /* 0x0000000468047c11 */ /* 0x000fe2000f8808ff */
[-C--:B------:R-:W-:Y:S01]  /*4f50*/  FMUL R25, R25, R88.reuse ;  /* 0x0000005819197220 */ /* 0x080fe20000400000 */
[----:B------:R-:W-:Y:S01]  /*4f60*/  ISETP.GT.AND P0, PT, R0, RZ, P3 ;  /* 0x000000ff0000720c */ /* 0x000fe20001f04270 */
[----:B------:R-:W-:Y:S01]  /*4f70*/  FMUL R26, R26, R88 ;  /* 0x000000581a1a7220 */ /* 0x000fe20000400000 */
[----:B------:R-:W-:Y:S01]  /*4f80*/  F2FP.BF16.F32.PACK_AB R24, RZ, R24 ;  /* 0x00000018ff18723e */ /* 0x000fe200000010ff */
[-C--:B------:R-:W-:Y:S01]  /*4f90*/  FMUL R27, R27, R88.reuse ;  /* 0x000000581b1b7220 */ /* 0x080fe20000400000 */
[----:B------:R-:W-:Y:S01]  /*4fa0*/  LEA.HI.X R5, R104, UR5, R113, 0x1, P4 ;  /* 0x0000000568057c11 */ /* 0x000fe2000a0f0c71 */
[-C--:B------:R-:W-:Y:S01]  /*4fb0*/  FMUL R28, R28, R88.reuse ;  /* 0x000000581c1c7220 */ /* 0x080fe20000400000 */
[----:B------:R-:W-:Y:S01]  /*4fc0*/  F2FP.BF16.F32.PACK_AB R25, RZ, R25 ;  /* 0x00000019ff19723e */ /* 0x000fe200000010ff */
[-C--:B------:R-:W-:Y:S01]  /*4fd0*/  FMUL R29, R29, R88.reuse ;  /* 0x000000581d1d7220 */ /* 0x080fe20000400000 */
[----:B------:R-:W-:Y:S01]  /*4fe0*/  ISETP.GT.AND P2, PT, R0, 0x8, P2 ;  /* 0x000000080000780c */ /* 0x000fe20001744270 */
[----:B------:R-:W-:Y:S01]  /*4ff0*/  @P1 STG.E.U16 desc[UR36][R4.64], R24 ;  /* 0x0000001804001986 */ /* 0x000fe2000c101524 */
[----:B------:R-:W-:Y:S01]  /*5000*/  ISETP.GT.AND P1, PT, R3, 0x8, PT ;  /* 0x000000080300780c */ /* 0x000fe20003f24270 */
[----:B------:R-:W-:Y:S01]  /*5010*/  FMUL R30, R30, R88 ;  /* 0x000000581e1e7220 */ /* 0x000fe20000400000 */
[C---:B------:R-:W-:Y:S01]  /*5020*/  SHF.L.U64.HI R7, R94.reuse, 0x1, R95 ;  /* 0x000000015e077819 */ /* 0x040fe2000001025f */
[----:B------:R-:W-:Y:S01]  /*5030*/  @P0 STG.E.U16 desc[UR36][R4.64+0x2], R25 ;  /* 0x0000021904000986 */ /* 0x000fe2000c101524 */
[----:B------:R-:W-:Y:S01]  /*5040*/  LEA R6, P5, R94, R4, 0x1 ;  /* 0x000000045e067211 */ /* 0x000fe200078a08ff */
[-C--:B------:R-:W-:Y:S01]  /*5050*/  FMUL R31, R31, R88.reuse ;  /* 0x000000581f1f7220 */ /* 0x080fe20000400000 */
[----:B------:R-:W-:Y:S01]  /*5060*/  ISETP.GT.AND P3, PT, R0, 0x8, P3 ;  /* 0x000000080000780c */ /* 0x000fe20001f64270 */
[-C--:B------:R-:W-:Y:S01]  /*5070*/  FMUL R32, R32, R88.reuse ;  /* 0x0000005820207220 */ /* 0x080fe20000400000 */
[----:B------:R-:W-:Y:S01]  /*5080*/  ISETP.GT.AND P0, PT, R3, 0x9, PT ;  /* 0x000000090300780c */ /* 0x000fe20003f04270 */
[----:B------:R-:W-:Y:S01]  /*5090*/  IMAD.X R7, R7, 0x1, R5, P5 ;  /* 0x0000000107077824 */ /* 0x000fe200028e0605 */
[----:B------:R-:W-:Y:S01]  /*50a0*/  ISETP.GT.AND P4, PT, R0, RZ, P1 ;  /* 0x000000ff0000720c */ /* 0x000fe20000f84270 */
[----:B------:R-:W-:Y:S01]  /*50b0*/  FMUL R33, R33, R88 ;  /* 0x0000005821217220 */ /* 0x000fe20000400000 */
[----:B------:R-:W-:Y:S01]  /*50c0*/  F2FP.BF16.F32.PACK_AB R26, RZ, R26 ;  /* 0x0000001aff1a723e */ /* 0x000fe200000010ff */
[-C--:B------:R-:W-:Y:S01]  /*50d0*/  FMUL R34, R34, R88.reuse ;  /* 0x0000005822227220 */ /* 0x080fe20000400000 */
[----:B------:R-:W-:Y:S01]  /*50e0*/  ISETP.GT.AND P5, PT, R0, RZ, P0 ;  /* 0x000000ff0000720c */ /* 0x000fe200007a4270 */
[----:B------:R-:W-:Y:S01]  /*50f0*/  FMUL R35, R35, R88 ;  /* 0x0000005823237220 */ /* 0x000fe20000400000 */
[----:B------:R-:W-:Y:S01]  /*5100*/  F2FP.BF16.F32.PACK_AB R27, RZ, R27 ;  /* 0x0000001bff1b723e */ /* 0x000fe200000010ff */
[----:B------:R-:W-:Y:S01]  /*5110*/  @P2 STG.E.U16 desc[UR36][R6.64], R26 ;  /* 0x0000001a06002986 */ /* 0x000fe2000c101524 */
[----:B------:R-:W-:Y:S01]  /*5120*/  F2FP.BF16.F32.PACK_AB R28, RZ, R28 ;  /* 0x0000001cff1c723e */ /* 0x000fe200000010ff */
[-C--:B------:R-:W-:Y:S01]  /*5130*/  FMUL R36, R36, R88.reuse ;  /* 0x0000005824247220 */ /* 0x080fe20000400000 */
[C---:B------:R-:W-:Y:S01]  /*5140*/  ISETP.GT.AND P2, PT, R0.reuse, 0x8, P1 ;  /* 0x000000080000780c */ /* 0x040fe20000f44270 */
[----:B------:R-:W-:Y:S01]  /*5150*/  @P3 STG.E.U16 desc[UR36][R6.64+0x2], R27 ;  /* 0x0000021b06003986 */ /* 0x000fe2000c101524 */
[----:B------:R-:W-:Y:S01]  /*5160*/  ISETP.GT.AND P1, PT, R3, 0x10, PT ;  /* 0x000000100300780c */ /* 0x000fe20003f24270 */
[-C--:B------:R-:W-:Y:S01]  /*5170*/  FMUL R37, R37, R88.reuse ;  /* 0x0000005825257220 */ /* 0x080fe20000400000 */
[----:B------:R-:W-:Y:S01]  /*5180*/  F2FP.BF16.F32.PACK_AB R29, RZ, R29 ;  /* 0x0000001dff1d723e */ /* 0x000fe200000010ff */
[----:B------:R-:W-:Y:S01]  /*5190*/  @P4 STG.E.U16 desc[UR36][R4.64+0x10], R28 ;  /* 0x0000101c04004986 */ /* 0x000fe2000c101524 */
[----:B------:R-:W-:Y:S01]  /*51a0*/  ISETP.GT.AND P3, PT, R0, 0x8, P0 ;  /* 0x000000080000780c */ /* 0x000fe20000764270 */
[-C--:B------:R-:W-:Y:S01]  /*51b0*/  FMUL R38, R38, R88.reuse ;  /* 0x0000005826267220 */ /* 0x080fe20000400000 */
[----:B------:R-:W-:Y:S01]  /*51c0*/  ISETP.GT.AND P0, PT, R3, 0x11, PT ;  /* 0x000000110300780c */ /* 0x000fe20003f04270 */
[----:B------:R-:W-:Y:S01]  /*51d0*/  @P5 STG.E.U16 desc[UR36][R4.64+0x12], R29 ;  /* 0x0000121d04005986 */ /* 0x000fe2000c101524 */
        /* <DEDUP_REMOVED lines=162> */
[----:B------:R-:W-:-:S02]  /*5c00*/  F2FP.BF16.F32.PACK_AB R62, RZ, R62 ;  /* 0x0000003eff3e723e */ /* 0x000fc400000010ff */
[C---:B------:R-:W-:Y:S02]  /*5c10*/  ISETP.GT.AND P5, PT, R0.reuse, RZ, P0 ;  /* 0x000000ff0000720c */ /* 0x040fe400007a4270 */
[----:B------:R-:W-:Y:S01]  /*5c20*/  F2FP.BF16.F32.PACK_AB R63, RZ, R63 ;  /* 0x0000003fff3f723e */ /* 0x000fe200000010ff */
[----:B------:R-:W-:Y:S01]  /*5c30*/  @P2 STG.E.U16 desc[UR36][R6.64+0x90], R62 ;  /* 0x0000903e06002986 */ /* 0x000fe2000c101524 */
[----:B------:R-:W-:Y:S02]  /*5c40*/  F2FP.BF16.F32.PACK_AB R64, RZ, R64 ;  /* 0x00000040ff40723e */ /* 0x000fe400000010ff */
[C---:B------:R-:W-:Y:S01]  /*5c50*/  ISETP.GT.AND P2, PT, R0.reuse, 0x8, P1 ;  /* 0x000000080000780c */ /* 0x040fe20000f44270 */
[----:B------:R-:W-:Y:S01]  /*5c60*/  @P3 STG.E.U16 desc[UR36][R6.64+0x92], R63 ;  /* 0x0000923f06003986 */ /* 0x000fe2000c101524 */
[----:B------:R-:W-:Y:S02]  /*5c70*/  ISETP.GT.AND P1, PT, R3, 0x58, PT ;  /* 0x000000580300780c */ /* 0x000fe40003f24270 */
[----:B------:R-:W-:Y:S01]  /*5c80*/  F2FP.BF16.F32.PACK_AB R65, RZ, R65 ;  /* 0x00000041ff41723e */ /* 0x000fe200000010ff */
[----:B------:R-:W-:Y:S01]  /*5c90*/  @P4 STG.E.U16 desc[UR36][R4.64+0xa0], R64 ;  /* 0x0000a04004004986 */ /* 0x000fe2000c101524 */
[----:B------:R-:W-:-:S02]  /*5ca0*/  ISETP.GT.AND P3, PT, R0, 0x8, P0 ;  /* 0x000000080000780c */ /* 0x000fc40000764270 */
[----:B------:R-:W-:Y:S01]  /*5cb0*/  ISETP.GT.AND P0, PT, R3, 0x59, PT ;  /* 0x000000590300780c */ /* 0x000fe20003f04270 */
[----:B------:R-:W-:Y:S01]  /*5cc0*/  @P5 STG.E.U16 desc[UR36][R4.64+0xa2], R65 ;  /* 0x0000a24104005986 */ /* 0x000fe2000c101524 */
[C---:B------:R-:W-:Y:S02]  /*5cd0*/  ISETP.GT.AND P4, PT, R0.reuse, RZ, P1 ;  /* 0x000000ff0000720c */ /* 0x040fe40000f84270 */
[----:B------:R-:W-:Y:S02]  /*5ce0*/  F2FP.BF16.F32.PACK_AB R66, RZ, R66 ;  /* 0x00000042ff42723e */ /* 0x000fe400000010ff */
[----:B------:R-:W-:Y:S02]  /*5cf0*/  ISETP.GT.AND P5, PT, R0, RZ, P0 ;  /* 0x000000ff0000720c */ /* 0x000fe400007a4270 */
[----:B------:R-:W-:Y:S01]  /*5d00*/  F2FP.BF16.F32.PACK_AB R67, RZ, R67 ;  /* 0x00000043ff43723e */ /* 0x000fe200000010ff */
[----:B------:R-:W-:Y:S01]  /*5d10*/  @P2 STG.E.U16 desc[UR36][R6.64+0xa0], R66 ;  /* 0x0000a04206002986 */ /* 0x000fe2000c101524 */
[----:B------:R-:W-:-:S02]  /*5d20*/  F2FP.BF16.F32.PACK_AB R68, RZ, R68 ;  /* 0x00000044ff44723e */ /* 0x000fc400000010ff */
[C---:B------:R-:W-:Y:S01]  /*5d30*/  ISETP.GT.AND P2, PT, R0.reuse, 0x8, P1 ;  /* 0x000000080000780c */ /* 0x040fe20000f44270 */
[----:B------:R-:W-:Y:S01]  /*5d40*/  @P3 STG.E.U16 desc[UR36][R6.64+0xa2], R67 ;  /* 0x0000a24306003986 */ /* 0x000fe2000c101524 */
[C---:B------:R-:W-:Y:S02]  /*5d50*/  ISETP.GT.AND P1, PT, R3.reuse, 0x60, PT ;  /* 0x000000600300780c */ /* 0x040fe40003f24270 */
[----:B------:R-:W-:Y:S01]  /*5d60*/  F2FP.BF16.F32.PACK_AB R69, RZ, R69 ;  /* 0x00000045ff45723e */ /* 0x000fe200000010ff */
[----:B------:R-:W-:Y:S01]  /*5d70*/  @P4 STG.E.U16 desc[UR36][R4.64+0xb0], R68 ;  /* 0x0000b04404004986 */ /* 0x000fe2000c101524 */
[C---:B------:R-:W-:Y:S02]  /*5d80*/  ISETP.GT.AND P3, PT, R0.reuse, 0x8, P0 ;  /* 0x000000080000780c */ /* 0x040fe40000764270 */
[----:B------:R-:W-:Y:S01]  /*5d90*/  ISETP.GT.AND P0, PT, R3, 0x61, PT ;  /* 0x000000610300780c */ /* 0x000fe20003f04270 */
[----:B------:R-:W-:Y:S01]  /*5da0*/  @P5 STG.E.U16 desc[UR36][R4.64+0xb2], R69 ;  /* 0x0000b24504005986 */ /* 0x000fe2000c101524 */
[----:B------:R-:W-:-:S02]  /*5db0*/  ISETP.GT.AND P4, PT, R0, RZ, P1 ;  /* 0x000000ff0000720c */ /* 0x000fc40000f84270 */
[C---:B------:R-:W-:Y:S02]  /*5dc0*/  ISETP.GT.AND P5, PT, R0.reuse, RZ, P0 ;  /* 0x000000ff0000720c */ /* 0x040fe400007a4270 */
[----:B------:R-:W-:Y:S02]  /*5dd0*/  F2FP.BF16.F32.PACK_AB R70, RZ, R70 ;  /* 0x00000046ff46723e */ /* 0x000fe400000010ff */
[----:B------:R-:W-:Y:S02]  /*5de0*/  F2FP.BF16.F32.PACK_AB R71, RZ, R71 ;  /* 0x00000047ff47723e */ /* 0x000fe400000010ff */
[----:B------:R-:W-:Y:S01]  /*5df0*/  F2FP.BF16.F32.PACK_AB R72, RZ, R72 ;  /* 0x00000048ff48723e */ /* 0x000fe200000010ff */
[----:B------:R-:W-:Y:S01]  /*5e00*/  @P2 STG.E.U16 desc[UR36][R6.64+0xb0], R70 ;  /* 0x0000b04606002986 */ /* 0x000fe2000c101524 */
[----:B------:R-:W-:Y:S02]  /*5e10*/  F2FP.BF16.F32.PACK_AB R73, RZ, R73 ;  /* 0x00000049ff49723e */ /* 0x000fe400000010ff */
[C---:B------:R-:W-:Y:S01]  /*5e20*/  ISETP.GT.AND P1, PT, R0.reuse, 0x8, P1 ;  /* 0x000000080000780c */ /* 0x040fe20000f24270 */
[----:B------:R-:W-:Y:S01]  /*5e30*/  @P3 STG.E.U16 desc[UR36][R6.64+0xb2], R71 ;  /* 0x0000b24706003986 */ /* 0x000fe2000c101524 */
[----:B------:R-:W-:-:S02]  /*5e40*/  ISETP.GT.AND P2, PT, R0, 0x8, P0 ;  /* 0x000000080000780c */ /* 0x000fc40000744270 */
[----:B------:R-:W-:Y:S01]  /*5e50*/  F2FP.BF16.F32.PACK_AB R74, RZ, R74 ;  /* 0x0000004aff4a723e */ /* 0x000fe200000010ff */
[----:B------:R-:W-:Y:S01]  /*5e60*/  @P4 STG.E.U16 desc[UR36][R4.64+0xc0], R72 ;  /* 0x0000c04804004986 */ /* 0x000fe2000c101524 */
[C---:B------:R-:W-:Y:S02]  /*5e70*/  ISETP.GT.AND P4, PT, R3.reuse, 0x68, PT ;  /* 0x000000680300780c */ /* 0x040fe40003f84270 */
[----:B------:R-:W-:Y:S01]  /*5e80*/  ISETP.GT.AND P0, PT, R3, 0x69, PT ;  /* 0x000000690300780c */ /* 0x000fe20003f04270 */
[----:B------:R-:W-:Y:S01]  /*5e90*/  @P5 STG.E.U16 desc[UR36][R4.64+0xc2], R73 ;  /* 0x0000c24904005986 */ /* 0x000fe2000c101524 */
[----:B------:R-:W-:Y:S02]  /*5ea0*/  ISETP.GT.AND P5, PT, R0, RZ, P4 ;  /* 0x000000ff0000720c */ /* 0x000fe400027a4270 */
[----:B------:R-:W-:Y:S01]  /*5eb0*/  F2FP.BF16.F32.PACK_AB R75, RZ, R75 ;  /* 0x0000004bff4b723e */ /* 0x000fe200000010ff */
[----:B------:R-:W-:Y:S01]  /*5ec0*/  @P1 STG.E.U16 desc[UR36][R6.64+0xc0], R74 ;  /* 0x0000c04a06001986 */ /* 0x000fe2000c101524 */
[----:B------:R-:W-:-:S02]  /*5ed0*/  F2FP.BF16.F32.PACK_AB R76, RZ, R76 ;  /* 0x0000004cff4c723e */ /* 0x000fc400000010ff */
[C---:B------:R-:W-:Y:S01]  /*5ee0*/  ISETP.GT.AND P3, PT, R0.reuse, RZ, P0 ;  /* 0x000000ff0000720c */ /* 0x040fe20000764270 */
[----:B------:R-:W-:Y:S01]  /*5ef0*/  @P2 STG.E.U16 desc[UR36][R6.64+0xc2], R75 ;  /* 0x0000c24b06002986 */ /* 0x000fe2000c101524 */
[C---:B------:R-:W-:Y:S02]  /*5f00*/  ISETP.GT.AND P4, PT, R0.reuse, 0x8, P4 ;  /* 0x000000080000780c */ /* 0x040fe40002784270 */
[----:B------:R-:W-:Y:S02]  /*5f10*/  F2FP.BF16.F32.PACK_AB R77, RZ, R77 ;  /* 0x0000004dff4d723e */ /* 0x000fe400000010ff */
[----:B------:R-:W-:Y:S01]  /*5f20*/  F2FP.BF16.F32.PACK_AB R78, RZ, R78 ;  /* 0x0000004eff4e723e */ /* 0x000fe200000010ff */
[----:B------:R-:W-:Y:S01]  /*5f30*/  @P5 STG.E.U16 desc[UR36][R4.64+0xd0], R76 ;  /* 0x0000d04c04005986 */ /* 0x000fe2000c101524 */
[----:B------:R-:W-:Y:S02]  /*5f40*/  ISETP.GT.AND P5, PT, R0, 0x8, P0 ;  /* 0x000000080000780c */ /* 0x000fe400007a4270 */
[----:B------:R-:W-:-:S02]  /*5f50*/  F2FP.BF16.F32.PACK_AB R79, RZ, R79 ;  /* 0x0000004fff4f723e */ /* 0x000fc400000010ff */
[C---:B------:R-:W-:Y:S01]  /*5f60*/  ISETP.GT.AND P2, PT, R3.reuse, 0x71, PT ;  /* 0x000000710300780c */ /* 0x040fe20003f44270 */
[----:B------:R-:W-:Y:S01]  /*5f70*/  @P3 STG.E.U16 desc[UR36][R4.64+0xd2], R77 ;  /* 0x0000d24d04003986 */ /* 0x000fe2000c101524 */
[----:B------:R-:W-:Y:S02]  /*5f80*/  ISETP.GT.AND P3, PT, R3, 0x70, PT ;  /* 0x000000700300780c */ /* 0x000fe40003f64270 */
[----:B------:R-:W-:Y:S01]  /*5f90*/  F2FP.BF16.F32.PACK_AB R80, RZ, R80 ;  /* 0x00000050ff50723e */ /* 0x000fe200000010ff */
[----:B------:R-:W-:Y:S01]  /*5fa0*/  @P4 STG.E.U16 desc[UR36][R6.64+0xd0], R78 ;  /* 0x0000d04e06004986 */ /* 0x000fe2000c101524 */
[C---:B------:R-:W-:Y:S02]  /*5fb0*/  ISETP.GT.AND P4, PT, R0.reuse, RZ, P2 ;  /* 0x000000ff0000720c */ /* 0x040fe40001784270 */
[----:B------:R-:W-:Y:S01]  /*5fc0*/  F2FP.BF16.F32.PACK_AB R81, RZ, R81 ;  /* 0x00000051ff51723e */ /* 0x000fe200000010ff */
[----:B------:R-:W-:Y:S01]  /*5fd0*/  @P5 STG.E.U16 desc[UR36][R6.64+0xd2], R79 ;  /* 0x0000d24f06005986 */ /* 0x000fe2000c101524 */
[----:B------:R-:W-:-:S02]  /*5fe0*/  ISETP.GT.AND P5, PT, R0, RZ, P3 ;  /* 0x000000ff0000720c */ /* 0x000fc40001fa4270 */
[C---:B------:R-:W-:Y:S02]  /*5ff0*/  ISETP.GT.AND P1, PT, R3.reuse, 0x78, PT ;  /* 0x000000780300780c */ /* 0x040fe40003f24270 */
[----:B------:R-:W-:Y:S02]  /*6000*/  ISETP.GT.AND P0, PT, R3, 0x79, PT ;  /* 0x000000790300780c */ /* 0x000fe40003f04270 */
[C---:B------:R-:W-:Y:S02]  /*6010*/  ISETP.GT.AND P3, PT, R0.reuse, 0x8, P3 ;  /* 0x000000080000780c */ /* 0x040fe40001f64270 */
[C---:B------:R-:W-:Y:S02]  /*6020*/  ISETP.GT.AND P2, PT, R0.reuse, 0x8, P2 ;  /* 0x000000080000780c */ /* 0x040fe40001744270 */
[----:B------:R-:W-:Y:S02]  /*6030*/  F2FP.BF16.F32.PACK_AB R82, RZ, R82 ;  /* 0x00000052ff52723e */ /* 0x000fe400000010ff */
[----:B------:R-:W-:Y:S01]  /*6040*/  F2FP.BF16.F32.PACK_AB R83, RZ, R83 ;  /* 0x00000053ff53723e */ /* 0x000fe200000010ff */
[----:B------:R-:W-:Y:S01]  /*6050*/  @P5 STG.E.U16 desc[UR36][R4.64+0xe0], R80 ;  /* 0x0000e05004005986 */ /* 0x000fe2000c101524 */
[----:B------:R-:W-:-:S02]  /*6060*/  ISETP.GT.AND P5, PT, R0, RZ, P0 ;  /* 0x000000ff0000720c */ /* 0x000fc400007a4270 */
[C---:B------:R-:W-:Y:S01]  /*6070*/  ISETP.GT.AND P0, PT, R0.reuse, 0x8, P0 ;  /* 0x000000080000780c */ /* 0x040fe20000704270 */
[----:B------:R-:W-:Y:S01]  /*6080*/  @P4 STG.E.U16 desc[UR36][R4.64+0xe2], R81 ;  /* 0x0000e25104004986 */ /* 0x000fe2000c101524 */
[C---:B------:R-:W-:Y:S02]  /*6090*/  ISETP.GT.AND P4, PT, R0.reuse, RZ, P1 ;  /* 0x000000ff0000720c */ /* 0x040fe40000f84270 */
[----:B------:R-:W-:Y:S01]  /*60a0*/  ISETP.GT.AND P1, PT, R0, 0x8, P1 ;  /* 0x000000080000780c */ /* 0x000fe20000f24270 */
[----:B------:R-:W-:Y:S01]  /*60b0*/  @P3 STG.E.U16 desc[UR36][R6.64+0xe0], R82 ;  /* 0x0000e05206003986 */ /* 0x000fe2000c101524 */
[----:B------:R-:W-:Y:S02]  /*60c0*/  F2FP.BF16.F32.PACK_AB R84, RZ, R84 ;  /* 0x00000054ff54723e */ /* 0x000fe400000010ff */
[----:B------:R-:W-:Y:S01]  /*60d0*/  F2FP.BF16.F32.PACK_AB R85, RZ, R85 ;  /* 0x00000055ff55723e */ /* 0x000fe200000010ff */
[----:B------:R-:W-:Y:S01]  /*60e0*/  @P2 STG.E.U16 desc[UR36][R6.64+0xe2], R83 ;  /* 0x0000e25306002986 */ /* 0x000fe2000c101524 */
[----:B------:R-:W-:-:S02]  /*60f0*/  F2FP.BF16.F32.PACK_AB R86, RZ, R86 ;  /* 0x00000056ff56723e */ /* 0x000fc400000010ff */
[----:B------:R-:W-:-:S03]  /*6100*/  F2FP.BF16.F32.PACK_AB R87, RZ, R87 ;  /* 0x00000057ff57723e */ /* 0x000fc600000010ff */
[----:B------:R-:W-:Y:S04]  /*6110*/  @P4 STG.E.U16 desc[UR36][R4.64+0xf0], R84 ;  /* 0x0000f05404004986 */ /* 0x000fe8000c101524 */
[----:B------:R0:W-:Y:S02]  /*6120*/  @P5 STG.E.U16 desc[UR36][R4.64+0xf2], R85 ;  /* 0x0000f25504005986 */ /* 0x0001e4000c101524 */
[----:B0-----:R-:W-:Y:S02]  /*6130*/  @P1 IMAD.MOV.U32 R4, RZ, RZ, R6 ;  /* 0x000000ffff041224 */ /* 0x001fe400078e0006 */
[----:B------:R-:W-:-:S05]  /*6140*/  @P1 IMAD.MOV.U32 R5, RZ, RZ, R7 ;  /* 0x000000ffff051224 */ /* 0x000fca00078e0007 */
[----:B------:R0:W-:Y:S04]  /*6150*/  @P1 STG.E.U16 desc[UR36][R4.64+0xf0], R86 ;  /* 0x0000f05604001986 */ /* 0x0001e8000c101524 */
[----:B------:R0:W-:Y:S02]  /*6160*/  @P0 STG.E.U16 desc[UR36][R6.64+0xf2], R87 ;  /* 0x0000f25706000986 */ /* 0x0001e4000c101524 */
.L_x_159:
[----:B------:R-:W-:Y:S05]  /*6170*/  BSYNC B0 ;  /* 0x0000000000007941 */ /* 0x000fea0003800000 */
.L_x_33:
[----:B0-----:R-:W2:Y:S01]  /*6180*/  LDL.64 R4, [R1] ;  /* 0x0000000001047983 */ /* 0x001ea20000100a00 */
[----:B------:R-:W-:Y:S01]  /*6190*/  ULDC.64 UR4, c[0x0][0x650] ;  /* 0x0001940000047ab9 */ /* 0x000fe20000000a00 */
[----:B------:R-:W-:Y:S02]  /*61a0*/  IMAD.U32 R0, RZ, RZ, UR44 ;  /* 0x0000002cff007e24 */ /* 0x000fe4000f8e00ff */
[----:B------:R-:W-:Y:S02]  /*61b0*/  IMAD.MOV.U32 R22, RZ, RZ, -0x1 ;  /* 0xffffffffff167424 */ /* 0x000fe400078e00ff */
[----:B------:R0:W-:Y:S01]  /*61c0*/  SYNCS.ARRIVE.TRANS64.A1T0 RZ, [R0+UR46], RZ ;  /* 0x000000ff00ff79a7 */ /* 0x0001e2000810002e */
[----:B-----5:R-:W-:Y:S02]  /*61d0*/  IMAD.MOV.U32 R18, RZ, RZ, -0x1 ;  /* 0xffffffffff127424 */ /* 0x020fe400078e00ff */
[----:B------:R-:W-:Y:S01]  /*61e0*/  IMAD.MOV.U32 R19, RZ, RZ, -0x1 ;  /* 0xffffffffff137424 */ /* 0x000fe200078e00ff */
[----:B0-----:R-:W-:-:S02]  /*61f0*/  PRMT R0, RZ, 0x7610, R0 ;  /* 0x00007610ff007816 */ /* 0x001fc40000000000 */
[----:B--2---:R-:W-:-:S05]  /*6200*/  LEA R16, P0, R4, R16, 0x1 ;  /* 0x0000001004107211 */ /* 0x004fca00078008ff */
[----:B------:R-:W-:Y:S01]  /*6210*/  IMAD.X R17, R98, 0x1, R17, P0 ;  /* 0x0000000162117824 */ /* 0x000fe200000e0611 */
[----:B------:R-:W-:-:S04]  /*6220*/  ISETP.GE.U32.AND P0, PT, R16, UR4, PT ;  /* 0x0000000410007c0c */ /* 0x000fc8000bf06070 */
[----:B------:R-:W-:-:S13]  /*6230*/  ISETP.GE.U32.AND.EX P0, PT, R17, UR5, PT, P0 ;  /* 0x0000000511007c0c */ /* 0x000fda000bf06100 */
[----:B------:R-:W-:Y:S05]  /*6240*/  @P0 BRA `(.L_x_160) ;  /* 0x00000004004c0947 */ /* 0x000fea0003800000 */
[----:B-1----:R-:W0:Y:S01]  /*6250*/  LDC.64 R10, c[0x0][0x628] ;  /* 0x00018a00ff0a7b82 */ /* 0x002e220000000a00 */
[----:B------:R-:W1:Y:S01]  /*6260*/  S2R R12, SR_CTAID.X ;  /* 0x00000000000c7919 */ /* 0x000e620000002500 */
[----:B------:R-:W-:Y:S02]  /*6270*/  IMAD.MOV.U32 R8, RZ, RZ, R16 ;  /* 0x000000ffff087224 */ /* 0x000fe400078e0010 */
[----:B------:R-:W-:Y:S01]  /*6280*/  IMAD.MOV.U32 R9, RZ, RZ, R17 ;  /* 0x000000ffff097224 */ /* 0x000fe200078e0011 */
[----:B------:R-:W2:Y:S03]  /*6290*/  S2R R18, SR_CTAID.Y ;  /* 0x0000000000127919 */ /* 0x000ea60000002600 */
[----:B------:R-:W1:Y:S08]  /*62a0*/  LDC R0, c[0x0][0x630] ;  /* 0x00018c00ff007b82 */ /* 0x000e700000000800 */
[----:B------:R-:W1:Y:S01]  /*62b0*/  LDC.64 R14, c[0x0][0x620] ;  /* 0x00018800ff0e7b82 */ /* 0x000e620000000a00 */
[----:B0-----:R-:W-:-:S04]  /*62c0*/  ISETP.NE.U32.AND P0, PT, R10, RZ, PT ;  /* 0x000000ff0a00720c */ /* 0x001fc80003f05070 */
[----:B------:R-:W-:-:S13]  /*62d0*/  ISETP.NE.AND.EX P0, PT, R11, RZ, PT, P0 ;  /* 0x000000ff0b00720c */ /* 0x000fda0003f05300 */
[----:B-12---:R-:W-:Y:S05]  /*62e0*/  @!P0 BRA `(.L_x_161) ;  /* 0x0000000000288947 */ /* 0x006fea0003800000 */
[----:B------:R-:W0:Y:S02]  /*62f0*/  LDC R3, c[0x0][0x634] ;  /* 0x00018d00ff037b82 */ /* 0x000e240000000800 */
[----:B0-----:R-:W-:-:S05]  /*6300*/  IADD3 R3, P0, R16, R3, RZ ;  /* 0x0000000310037210 */ /* 0x001fca0007f1e0ff */
[----:B------:R-:W-:-:S04]  /*6310*/  IMAD.X R13, RZ, RZ, R17, P0 ;  /* 0x000000ffff0d7224 */ /* 0x000fc800000e0611 */
[----:B------:R-:W-:-:S04]  /*6320*/  IMAD.WIDE.U32 R4, R13, R10, RZ ;  /* 0x0000000a0d047225 */ /* 0x000fc800078e00ff */
[----:B---34-:R-:W-:-:S04]  /*6330*/  IMAD.WIDE.U32 R6, P0, R3, R11, R4 ;  /* 0x0000000b03067225 */ /* 0x018fc80007800004 */
[----:B------:R-:W-:-:S04]  /*6340*/  IMAD.WIDE.U32 R4, R3, R10, RZ ;  /* 0x0000000a03047225 */ /* 0x000fc800078e00ff */
[----:B------:R-:W-:Y:S01]  /*6350*/  IMAD.X R9, RZ, RZ, RZ, P0 ;  /* 0x000000ffff097224 */ /* 0x000fe200000e06ff */
[----:B------:R-:W-:Y:S01]  /*6360*/  IADD3 RZ, P0, R5, R6, RZ ;  /* 0x0000000605ff7210 */ /* 0x000fe20007f1e0ff */
[----:B------:R-:W-:-:S04]  /*6370*/  IMAD.MOV.U32 R8, RZ, RZ, R7 ;  /* 0x000000ffff087224 */ /* 0x000fc800078e0007 */
[----:B------:R-:W-:-:S08]  /*6380*/  IMAD.WIDE.U32.X R8, R13, R11, R8, P0 ;  /* 0x0000000b0d087225 */ /* 0x000fd000000e0408 */
.L_x_161:
[-CC-:B------:R-:W-:Y:S01]  /*6390*/  SHF.R.U64 R19, R8, R0.reuse, R9.reuse ;  /* 0x0000000008137219 */ /* 0x180fe20000001209 */
[----:B------:R-:W0:Y:S01]  /*63a0*/  LDC.64 R24, c[0x0][0x640] ;  /* 0x00019000ff187b82 */ /* 0x000e220000000a00 */
[----:B------:R-:W-:Y:S01]  /*63b0*/  SHF.R.U32.HI R0, RZ, R0, R9 ;  /* 0x00000000ff007219 */ /* 0x000fe20000011609 */
[----:B------:R-:W-:Y:S01]  /*63c0*/  ULDC UR4, c[0x0][0x150] ;  /* 0x0000540000047ab9 */ /* 0x000fe20000000800 */
[----:B------:R-:W-:Y:S02]  /*63d0*/  IADD3 R3, P0, RZ, -R19, RZ ;  /* 0x80000013ff037210 */ /* 0x000fe40007f1e0ff */
[----:B---34-:R-:W-:-:S03]  /*63e0*/  I2FP.F32.U32 R7, R12 ;  /* 0x0000000c00077245 */ /* 0x018fc60000201000 */
[----:B------:R-:W1:Y:S01]  /*63f0*/  LDC R6, c[0x0][0x618] ;  /* 0x00018600ff067b82 */ /* 0x000e620000000800 */
[----:B------:R-:W-:Y:S02]  /*6400*/  IMAD.X R5, RZ, RZ, ~R0, P0 ;  /* 0x000000ffff057224 */ /* 0x000fe400000e0e00 */
[----:B------:R-:W-:Y:S01]  /*6410*/  FMUL R7, R7, UR4 ;  /* 0x0000000407077c20 */ /* 0x000fe20008400000 */
[----:B------:R-:W-:Y:S01]  /*6420*/  ULDC UR4, c[0x0][0x154] ;  /* 0x0000550000047ab9 */ /* 0x000fe20000000800 */
[-C--:B------:R-:W-:Y:S02]  /*6430*/  IMAD R0, R5, R14.reuse, RZ ;  /* 0x0000000e05007224 */ /* 0x080fe400078e02ff */
[C---:B------:R-:W-:Y:S01]  /*6440*/  IMAD.WIDE.U32 R4, R3.reuse, R14, R16 ;  /* 0x0000000e03047225 */ /* 0x040fe200078e0010 */
[----:B------:R-:W2:Y:S01]  /*6450*/  LDC R8, c[0x0][0x608] ;  /* 0x00018200ff087b82 */ /* 0x000ea20000000800 */
[----:B------:R-:W3:Y:S02]  /*6460*/  F2I.U32.TRUNC.NTZ R7, R7 ;  /* 0x0000000700077305 */ /* 0x000ee4000020f000 */
[----:B------:R-:W-:Y:S01]  /*6470*/  IMAD R3, R3, R15, R0 ;  /* 0x0000000f03037224 */ /* 0x000fe200078e0200 */
[----:B------:R-:W-:-:S03]  /*6480*/  I2FP.F32.U32 R0, R18 ;  /* 0x0000001200007245 */ /* 0x000fc60000201000 */
[----:B------:R-:W-:Y:S01]  /*6490*/  IMAD.IADD R3, R5, 0x1, R3 ;  /* 0x0000000105037824 */ /* 0x000fe200078e0203 */
[----:B------:R-:W4:Y:S01]  /*64a0*/  LDC R11, c[0x0][0x658] ;  /* 0x00019600ff0b7b82 */ /* 0x000f220000000800 */
[----:B0-----:R-:W-:-:S04]  /*64b0*/  ISETP.NE.U32.AND P0, PT, R24, RZ, PT ;  /* 0x000000ff1800720c */ /* 0x001fc80003f05070 */
[----:B------:R-:W-:-:S03]  /*64c0*/  ISETP.NE.AND.EX P0, PT, R25, RZ, PT, P0 ;  /* 0x000000ff1900720c */ /* 0x000fc60003f05300 */
[----:B------:R-:W0:Y:S01]  /*64d0*/  LDC R9, c[0x0][0x144] ;  /* 0x00005100ff097b82 */ /* 0x000e220000000800 */
[-C--:B-1----:R-:W-:Y:S01]  /*64e0*/  SHF.R.U64 R10, R4, R6.reuse, R3 ;  /* 0x00000006040a7219 */ /* 0x082fe20000001203 */
[----:B---3--:R-:W-:Y:S01]  /*64f0*/  IMAD.MOV R7, RZ, RZ, -R7 ;  /* 0x000000ffff077224 */ /* 0x008fe200078e0a07 */
[----:B------:R-:W-:Y:S01]  /*6500*/  SHF.R.U32.HI R3, RZ, R6, R3 ;  /* 0x00000006ff037219 */ /* 0x000fe20000011603 */
[----:B------:R-:W-:-:S04]  /*6510*/  FMUL R6, R0, UR4 ;  /* 0x0000000400067c20 */ /* 0x000fc80008400000 */
[----:B------:R-:W1:Y:S01]  /*6520*/  LDC R21, c[0x0][0x148] ;  /* 0x00005200ff157b82 */ /* 0x000e620000000800 */
[----:B------:R3:W0:Y:S01]  /*6530*/  F2I.U32.TRUNC.NTZ R14, R6 ;  /* 0x00000006000e7305 */ /* 0x000622000020f000 */
[-CC-:B--2---:R-:W-:Y:S02]  /*6540*/  SHF.R.U64 R13, R10, R8.reuse, R3.reuse ;  /* 0x000000080a0d7219 */ /* 0x184fe40000001203 */
[----:B------:R-:W-:-:S04]  /*6550*/  SHF.R.U32.HI R0, RZ, R8, R3 ;  /* 0x00000008ff007219 */ /* 0x000fc80000011603 */
[----:B------:R-:W2:Y:S01]  /*6560*/  LDC R20, c[0x0][0x648] ;  /* 0x00019200ff147b82 */ /* 0x000ea20000000800 */
[-CC-:B----4-:R-:W-:Y:S02]  /*6570*/  SHF.R.U64 R15, R13, R11.reuse, R0.reuse ;  /* 0x0000000b0d0f7219 */ /* 0x190fe40000001200 */
[----:B------:R-:W-:-:S03]  /*6580*/  SHF.R.U32.HI R5, RZ, R11, R0 ;  /* 0x0000000bff057219 */ /* 0x000fc60000011600 */
[----:B------:R-:W-:Y:S02]  /*6590*/  IMAD.MOV.U32 R4, RZ, RZ, R15 ;  /* 0x000000ffff047224 */ /* 0x000fe400078e000f */
[----:B------:R-:W4:Y:S01]  /*65a0*/  LDC R26, c[0x0][0x638] ;  /* 0x00018e00ff1a7b82 */ /* 0x000f220000000800 */
[----:B0-----:R-:W-:-:S07]  /*65b0*/  IMAD R22, R9, R7, R12 ;  /* 0x0000000709167224 */ /* 0x001fce00078e020c */
[----:B------:R-:W0:Y:S08]  /*65c0*/  LDC R27, c[0x0][0x610] ;  /* 0x00018400ff1b7b82 */ /* 0x000e300000000800 */
[----:B------:R-:W0:Y:S01]  /*65d0*/  LDC R28, c[0x0][0x600] ;  /* 0x00018000ff1c7b82 */ /* 0x000e220000000800 */
[----:B-123--:R-:W-:Y:S05]  /*65e0*/  @!P0 BRA `(.L_x_162) ;  /* 0x0000000000288947 */ /* 0x00efea0003800000 */
[----:B------:R-:W1:Y:S02]  /*65f0*/  LDC R0, c[0x0][0x64c] ;  /* 0x00019300ff007b82 */ /* 0x000e640000000800 */
[----:B-1----:R-:W-:-:S05]  /*6600*/  IADD3 R3, P0, R15, R0, RZ ;  /* 0x000000000f037210 */ /* 0x002fca0007f1e0ff */
        /* <DEDUP_REMOVED lines=8> */
.L_x_162:
[----:B------:R-:W-:Y:S01]  /*6690*/  ISETP.NE.AND P0, PT, R2, 0x1, PT ;  /* 0x000000010200780c */ /* 0x000fe20003f05270 */
[----:B------:R-:W-:Y:S01]  /*66a0*/  IMAD.MOV R14, RZ, RZ, -R14 ;  /* 0x000000ffff0e7224 */ /* 0x000fe200078e0a0e */
[----:B------:R-:W-:Y:S02]  /*66b0*/  SHF.R.U64 R0, R4, R20, R5 ;  /* 0x0000001404007219 */ /* 0x000fe40000001205 */
[----:B------:R-:W-:Y:S02]  /*66c0*/  LOP3.LUT R3, R13, R100, RZ, 0xc0, !PT ;  /* 0x000000640d037212 */ /* 0x000fe400078ec0ff */
[----:B------:R-:W-:Y:S01]  /*66d0*/  LOP3.LUT R5, R10, R99, RZ, 0xc0, !PT ;  /* 0x000000630a057212 */ /* 0x000fe200078ec0ff */
[----:B------:R-:W-:Y:S02]  /*66e0*/  IMAD.MOV R4, RZ, RZ, -R0 ;  /* 0x000000ffff047224 */ /* 0x000fe400078e0a00 */
[----:B------:R-:W-:Y:S02]  /*66f0*/  IMAD R3, R96, R0, R3 ;  /* 0x0000000060037224 */ /* 0x000fe400078e0203 */
[----:B----4-:R-:W-:-:S02]  /*6700*/  IMAD R0, R4, R26, R15 ;  /* 0x0000001a04007224 */ /* 0x010fc400078e020f */
[----:B------:R-:W-:Y:S02]  /*6710*/  @P0 IMAD R22, R21, R14, R18 ;  /* 0x0000000e15160224 */ /* 0x000fe400078e0212 */
[----:B------:R-:W-:Y:S02]  /*6720*/  IMAD.MOV.U32 R4, RZ, RZ, 0x1 ;  /* 0x00000001ff047424 */ /* 0x000fe400078e00ff */
[----:B0-----:R-:W-:Y:S02]  /*6730*/  IMAD R22, R3, R27, R22 ;  /* 0x0000001b03167224 */ /* 0x001fe400078e0216 */
[----:B------:R-:W-:Y:S01]  /*6740*/  IMAD R3, R0, R28, R5 ;  /* 0x0000001c00037224 */ /* 0x000fe200078e0205 */
[----:B------:R-:W-:-:S04]  /*6750*/  PRMT R0, R4, 0x7610, R0 ;  /* 0x0000761004007816 */ /* 0x000fc80000000000 */
[----:B------:R-:W-:Y:S02]  /*6760*/  SEL R18, R3, R22, !P0 ;  /* 0x0000001603127207 */ /* 0x000fe40004000000 */
[----:B------:R-:W-:-:S07]  /*6770*/  SEL R22, R22, R3, !P0 ;  /* 0x0000000316167207 */ /* 0x000fce0004000000 */
.L_x_160:
[----:B------:R-:W-:Y:S01]  /*6780*/  LOP3.LUT P0, RZ, R0, 0xff, RZ, 0xc0, !PT ;  /* 0x000000ff00ff7812 */ /* 0x000fe2000780c0ff */
[----:B------:R-:W-:Y:S01]  /*6790*/  UIMAD.WIDE.U32 UR4, UR38, 0x38e38e39, URZ ;  /* 0x38e38e39260478a5 */ /* 0x000fe2000f8e003f */
[----:B------:R-:W-:-:S03]  /*67a0*/  LOP3.LUT R103, R103, 0x1, RZ, 0x3c, !PT ;  /* 0x0000000167677812 */ /* 0x000fc600078e3cff */
[----:B------:R-:W-:-:S04]  /*67b0*/  USHF.R.U32.HI UR4, URZ, 0x1, UR5 ;  /* 0x000000013f047899 */ /* 0x000fc80008011605 */
[----:B------:R-:W-:-:S04]  /*67c0*/  UIMAD UR38, UR4, -0x9, UR38 ;  /* 0xfffffff7042678a4 */ /* 0x000fc8000f8e0226 */
[----:B------:R-:W-:Y:S08]  /*67d0*/  @P0 BRA `(.L_x_163) ;  /* 0xffffffac00840947 */ /* 0x000ff0000383ffff */
[----:B------:R-:W-:Y:S05]  /*67e0*/  EXIT ;  /* 0x000000000000794d */ /* 0x000fea0003800000 */
.L_x_14:
[----:B------:R-:W-:-:S08]  /*67f0*/  ISETP.NE.AND P0, PT, R14, RZ, PT ;  /* 0x000000ff0e00720c */ /* 0x000fd00003f05270 */
[----:B0-----:R-:W0:-:S00]  /*6800*/  USETMAXREG.DEALLOC.CTAPOOL 0x28 ;  /* 0x00000028000079c8 */ /* 0x001e0000080e0500 */
[----:B------:R-:W-:Y:S05]  /*6810*/  @P0 EXIT ;  /* 0x000000000000094d */ /* 0x000fea0003800000 */
[----:B0-----:R-:W-:Y:S01]  /*6820*/  LOP3.LUT P0, RZ, R3, 0xff, RZ, 0xc0, !PT ;  /* 0x000000ff03ff7812 */ /* 0x001fe2000780c0ff */
[----:B------:R-:W-:Y:S02]  /*6830*/  IMAD.MOV.U32 R3, RZ, RZ, 0x1 ;  /* 0x00000001ff037424 */ /* 0x000fe400078e00ff */
[----:B------:R-:W-:-:S10]  /*6840*/  IMAD.MOV.U32 R8, RZ, RZ, RZ ;  /* 0x000000ffff087224 */ /* 0x000fd400078e00ff */
[----:B------:R-:W-:Y:S05]  /*6850*/  @!P0 BRA `(.L_x_164) ;  /* 0x0000000c000c8947 */ /* 0x000fea0003800000 */
[----:B------:R-:W-:Y:S01]  /*6860*/  LOP3.LUT P0, RZ, R4, 0x1f, RZ, 0xc0, !PT ;  /* 0x0000001f04ff7812 */ /* 0x000fe2000780c0ff */
[----:B------:R-:W-:Y:S01]  /*6870*/  ULDC UR5, c[0x0][0x658] ;  /* 0x0001960000057ab9 */ /* 0x000fe20000000800 */
[----:B------:R-:W-:Y:S01]  /*6880*/  UMOV UR6, 0xffffffff ;  /* 0xffffffff00067882 */ /* 0x000fe20000000000 */
[----:B------:R-:W-:Y:S01]  /*6890*/  BSSY B0, `(.L_x_164) ;  /* 0x00000bf000007945 */ /* 0x000fe20003800000 */
[----:B------:R-:W-:Y:S01]  /*68a0*/  USHF.L.U32 UR6, UR6, UR5, URZ ;  /* 0x0000000506067299 */ /* 0x000fe2000800063f */
[C---:B------:R-:W-:Y:S01]  /*68b0*/  ISETP.NE.AND P2, PT, R5.reuse, RZ, PT ;  /* 0x000000ff0500720c */ /* 0x040fe20003f45270 */
[----:B------:R-:W-:Y:S01]  /*68c0*/  IMAD.MOV.U32 R10, RZ, RZ, 0x1 ;  /* 0x00000001ff0a7424 */ /* 0x000fe200078e00ff */
[----:B------:R-:W-:Y:S01]  /*68d0*/  ISETP.NE.OR P0, PT, R5, RZ, !P0 ;  /* 0x000000ff0500720c */ /* 0x000fe20004705670 */
[----:B------:R-:W-:Y:S01]  /*68e0*/  IMAD.MOV.U32 R3, RZ, RZ, 0x1 ;  /* 0x00000001ff037424 */ /* 0x000fe200078e00ff */
[----:B------:R-:W-:Y:S01]  /*68f0*/  LOP3.LUT R9, R23, 0x2, RZ, 0xfc, !PT ;  /* 0x0000000217097812 */ /* 0x000fe200078efcff */
[----:B------:R-:W-:Y:S01]  /*6900*/  IMAD.MOV.U32 R8, RZ, RZ, RZ ;  /* 0x000000ffff087224 */ /* 0x000fe200078e00ff */
[----:B------:R-:W-:Y:S01]  /*6910*/  ULDC UR4, c[0x0][0x600] ;  /* 0x0001800000047ab9 */ /* 0x000fe20000000800 */
[----:B------:R-:W-:Y:S01]  /*6920*/  UMOV UR7, 0x1 ;  /* 0x0000000100077882 */ /* 0x000fe20000000000 */
[----:B------:R-:W-:-:S02]  /*6930*/  UIADD3 UR21, UR40, 0x1, URZ ;  /* 0x0000000128157890 */ /* 0x000fc4000fffe03f */
[----:B------:R-:W-:Y:S02]  /*6940*/  UIADD3 UR13, UR4, -0x1, URZ ;  /* 0xffffffff040d7890 */ /* 0x000fe4000fffe03f */
[----:B------:R-:W-:Y:S02]  /*6950*/  USHF.L.U32 UR15, UR7, UR5, URZ ;  /* 0x00000005070f7299 */ /* 0x000fe4000800063f */
[----:B------:R-:W-:Y:S01]  /*6960*/  ULOP3.LUT UR14, URZ, UR6, URZ, 0x33, !UPT ;  /* 0x000000063f0e7292 */ /* 0x000fe2000f8e333f */
[----:B------:R-:W-:-:S11]  /*6970*/  ULDC.64 UR22, c[0x0][0x198] ;  /* 0x0000660000167ab9 */ /* 0x000fd60000000a00 */
.L_x_176:
[----:B------:R-:W-:-:S03]  /*6980*/  UMOV UR4, 0xffffffff ;  /* 0xffffffff00047882 */ /* 0x000fc60000000000 */
[----:B------:R-:W-:Y:S05]  /*6990*/  BRA.DIV UR4, `(.L_x_165) ;  /* 0x00000012048c7947 */ /* 0x000fea000b800000 */
[----:B------:R-:W-:-:S13]  /*69a0*/  ELECT P6, URZ, PT ;  /* 0x00000000003f782f */ /* 0x000fda00038c0000 */
.L_x_194:
[----:B------:R-:W0:Y:S01]  /*69b0*/  LDC R4, c[0x0][0x28c] ;  /* 0x0000a300ff047b82 */ /* 0x000e220000000800 */
[----:B------:R-:W-:Y:S01]  /*69c0*/  BSSY B1, `(.L_x_166) ;  /* 0x0000037000017945 */ /* 0x000fe20003800000 */
[----:B0-----:R-:W-:-:S13]  /*69d0*/  ISETP.LT.OR P6, PT, R4, 0x1, !P6 ;  /* 0x000000010400780c */ /* 0x001fda00077c1670 */
[----:B------:R-:W-:Y:S05]  /*69e0*/  @P6 BRA `(.L_x_167) ;  /* 0x0000000000d06947 */ /* 0x000fea0003800000 */
[----:B------:R-:W-:Y:S02]  /*69f0*/  IMAD.SHL.U32 R18, R18, 0x80, RZ ;  /* 0x0000008012127824 */ /* 0x000fe400078e00ff */
[----:B------:R-:W-:Y:S02]  /*6a00*/  IMAD.SHL.U32 R22, R22, 0x40, RZ ;  /* 0x0000004016167824 */ /* 0x000fe400078e00ff */
[----:B------:R-:W-:Y:S02]  /*6a10*/  IMAD.MOV.U32 R13, RZ, RZ, RZ ;  /* 0x000000ffff0d7224 */ /* 0x000fe400078e00ff */
[----:B------:R-:W-:Y:S02]  /*6a20*/  IMAD.U32 R14, RZ, RZ, UR21 ;  /* 0x00000015ff0e7e24 */ /* 0x000fe4000f8e00ff */
[----:B------:R-:W-:Y:S02]  /*6a30*/  IMAD.MOV.U32 R4, RZ, RZ, R3 ;  /* 0x000000ffff047224 */ /* 0x000fe400078e0003 */
[----:B------:R-:W-:-:S07]  /*6a40*/  IMAD.MOV.U32 R5, RZ, RZ, R8 ;  /* 0x000000ffff057224 */ /* 0x000fce00078e0008 */
.L_x_171:
[----:B------:R-:W0:Y:S01]  /*6a50*/  S2R R7, SR_CgaCtaId ;  /* 0x0000000000077919 */ /* 0x000e220000008800 */
[----:B------:R-:W-:-:S04]  /*6a60*/  MOV R6, 0x400 ;  /* 0x0000040000067802 */ /* 0x000fc80000000f00 */
[----:B0-----:R-:W-:Y:S02]  /*6a70*/  LEA R12, R7, R6, 0x18 ;  /* 0x00000006070c7211 */ /* 0x001fe400078ec0ff */
[----:B------:R-:W-:Y:S01]  /*6a80*/  SHF.L.U32 R6, R4, 0x1f, RZ ;  /* 0x0000001f04067819 */ /* 0x000fe200000006ff */
[----:B------:R-:W0:Y:S02]  /*6a90*/  @!P2 LDC R7, c[0x0][0x500] ;  /* 0x00014000ff07ab82 */ /* 0x000e240000000800 */
[----:B------:R-:W-:-:S04]  /*6aa0*/  IMAD R11, R5, 0x8, R12 ;  /* 0x00000008050b7824 */ /* 0x000fc800078e020c */
[----:B------:R-:W1:Y:S02]  /*6ab0*/  SYNCS.PHASECHK.TRANS64.TRYWAIT P1, [R11+URZ+0x48], R6 ;  /* 0x000048060b0075a7 */ /* 0x000e64000802017f */
[----:B-1----:R-:W-:Y:S05]  /*6ac0*/  @!P1 BRA `(.L_x_168) ;  /* 0x0000001000609947 */ /* 0x002fea0003800000 */
.L_x_195:
[----:B-1----:R-:W-:Y:S01]  /*6ad0*/  PRMT R6, R9, 0x9910, RZ ;  /* 0x0000991009067816 */ /* 0x002fe200000000ff */
[----:B0-----:R0:W-:Y:S03]  /*6ae0*/  @!P2 SYNCS.ARRIVE.TRANS64 RZ, [R11+URZ], R7 ;  /* 0x000000070bffa9a7 */ /* 0x0011e6000800003f */
[----:B------:R-:W-:-:S13]  /*6af0*/  ISETP.NE.AND P1, PT, R6, 0x2, PT ;  /* 0x000000020600780c */ /* 0x000fda0003f25270 */
[----:B0-----:R-:W-:Y:S05]  /*6b00*/  @P1 BRA `(.L_x_169) ;  /* 0x0000000000041947 */ /* 0x001fea0003800000 */
[----:B------:R-:W-:Y:S01]  /*6b10*/  BPT.TRAP 0x1 ;  /* 0x000000040000795c */ /* 0x000fe20000300000 */
.L_x_169:
[----:B------:R-:W-:Y:S05]  /*6b20*/  @P0 BRA `(.L_x_170) ;  /* 0x0000000000040947 */ /* 0x000fea0003800000 */
[----:B------:R-:W-:Y:S01]  /*6b30*/  BPT.TRAP 0x1 ;  /* 0x000000040000795c */ /* 0x000fe20000300000 */
.L_x_170:
[--C-:B------:R-:W-:Y:S01]  /*6b40*/  IMAD R6, R5, 0x2000, R12.reuse ;  /* 0x0000200005067824 */ /* 0x100fe200078e020c */
[----:B------:R-:W-:Y:S01]  /*6b50*/  R2UR UR17, R11 ;  /* 0x000000000b1172ca */ /* 0x000fe200000e0000 */
[----:B------:R-:W-:Y:S01]  /*6b60*/  IMAD R12, R5, 0x4000, R12 ;  /* 0x00004000050c7824 */ /* 0x000fe200078e020c */
[----:B------:R-:W-:Y:S01]  /*6b70*/  R2UR UR19, R13 ;  /* 0x000000000d1372ca */ /* 0x000fe200000e0000 */
[----:B------:R-:W-:Y:S01]  /*6b80*/  VIADD R14, R14, 0xffffffff ;  /* 0xffffffff0e0e7836 */ /* 0x000fe20000000000 */
[----:B------:R-:W-:Y:S01]  /*6b90*/  R2UR UR16, R6 ;  /* 0x00000000061072ca */ /* 0x000fe200000e0000 */
[----:B------:R-:W-:Y:S01]  /*6ba0*/  UIADD3 UR4, UP0, UR22, 0xf0, URZ ;  /* 0x000000f016047890 */ /* 0x000fe2000ff1e03f */
[----:B------:R-:W-:Y:S01]  /*6bb0*/  R2UR UR8, R12 ;  /* 0x000000000c0872ca */ /* 0x000fe200000e0000 */
[----:B------:R-:W-:Y:S01]  /*6bc0*/  UIADD3 UR24, UP1, UR22, 0x1f0, URZ ;  /* 0x000001f016187890 */ /* 0x000fe2000ff3e03f */
[----:B------:R-:W-:Y:S01]  /*6bd0*/  R2UR UR20, R19 ;  /* 0x00000000131472ca */ /* 0x000fe200000e0000 */
[----:B------:R-:W-:Y:S01]  /*6be0*/  UIADD3.X UR5, URZ, UR23, URZ, UP0, !UPT ;  /* 0x000000173f057290 */ /* 0x000fe200087fe43f */
[----:B------:R-:W-:Y:S01]  /*6bf0*/  R2UR UR18, R22 ;  /* 0x00000000161272ca */ /* 0x000fe200000e0000 */
[----:B------:R-:W-:Y:S01]  /*6c00*/  VIADD R5, R5, 0x1 ;  /* 0x0000000105057836 */ /* 0x000fe20000000000 */
[----:B------:R-:W-:Y:S01]  /*6c10*/  R2UR UR11, R18 ;  /* 0x00000000120b72ca */ /* 0x000fe200000e0000 */
[----:B------:R-:W-:Y:S01]  /*6c20*/  UIADD3.X UR25, URZ, UR23, URZ, UP1, !UPT ;  /* 0x000000173f197290 */ /* 0x000fe20008ffe43f */
[----:B------:R-:W-:Y:S01]  /*6c30*/  ISETP.GT.AND P3, PT, R14, 0x1, PT ;  /* 0x000000010e00780c */ /* 0x000fe20003f64270 */
[----:B------:R-:W-:Y:S01]  /*6c40*/  UMOV UR6, 0x0 ;  /* 0x0000000000067882 */ /* 0x000fe20000000000 */
[----:B------:R-:W-:Y:S01]  /*6c50*/  ISETP.NE.AND P1, PT, R5, 0x9, PT ;  /* 0x000000090500780c */ /* 0x000fe20003f25270 */
[----:B------:R-:W-:Y:S01]  /*6c60*/  UIADD3 UR16, UR16, 0x180, URZ ;  /* 0x0000018010107890 */ /* 0x000fe2000fffe03f */
[----:B------:R-:W-:Y:S01]  /*6c70*/  VIADD R13, R13, 0x40 ;  /* 0x000000400d0d7836 */ /* 0x000fe20000000000 */
[----:B------:R-:W-:Y:S01]  /*6c80*/  UIADD3 UR8, UR8, 0x12180, URZ ;  /* 0x0001218008087890 */ /* 0x000fe2000fffe03f */
[----:B------:R-:W-:Y:S01]  /*6c90*/  SEL R7, RZ, 0x1, P1 ;  /* 0x00000001ff077807 */ /* 0x000fe20000800000 */
[----:B------:R-:W-:Y:S01]  /*6ca0*/  UMOV UR7, 0x10000000 ;  /* 0x1000000000077882 */ /* 0x000fe20000000000 */
[----:B------:R-:W-:Y:S01]  /*6cb0*/  UMOV UR9, UR17 ;  /* 0x0000001100097c82 */ /* 0x000fe20008000000 */
[----:B------:R-:W-:Y:S01]  /*6cc0*/  UMOV UR10, UR19 ;  /* 0x00000013000a7c82 */ /* 0x000fe20008000000 */
[----:B------:R-:W-:Y:S01]  /*6cd0*/  UMOV UR12, UR20 ;  /* 0x00000014000c7c82 */ /* 0x000fe20008000000 */
[----:B------:R-:W-:Y:S01]  /*6ce0*/  LOP3.LUT R4, R4, R7, RZ, 0x3c, !PT ;  /* 0x0000000704047212 */ /* 0x000fe200078e3cff */
[----:B------:R0:W-:Y:S01]  /*6cf0*/  UTMALDG.3D [UR16], [UR4], desc[UR6] ;  /* 0x00000610040075b4 */ /* 0x0001e20008011000 */
[----:B------:R-:W-:Y:S01]  /*6d00*/  SEL R5, R5, RZ, P1 ;  /* 0x000000ff05057207 */ /* 0x000fe20000800000 */
[----:B------:R0:W-:Y:S02]  /*6d10*/  UTMALDG.3D [UR8], [UR24], desc[UR6] ;  /* 0x00000608180075b4 */ /* 0x0001e40008011000 */
[----:B0-----:R-:W-:Y:S05]  /*6d20*/  @P3 BRA `(.L_x_171) ;  /* 0xfffffffc00483947 */ /* 0x001fea000383ffff */
.L_x_167:
[----:B------:R-:W-:Y:S05]  /*6d30*/  BSYNC B1 ;  /* 0x0000000000017941 */ /* 0x000fea0003800000 */
.L_x_166:
[----:B------:R-:W2:Y:S01]  /*6d40*/  LDL.64 R20, [R1] ;  /* 0x0000000001147983 */ /* 0x000ea20000100a00 */
[----:B------:R-:W-:Y:S01]  /*6d50*/  LOP3.LUT P4, RZ, R10, 0xff, RZ, 0xc0, !PT ;  /* 0x000000ff0aff7812 */ /* 0x000fe2000788c0ff */
[----:B------:R-:W-:Y:S01]  /*6d60*/  VIADD R7, R8, UR40 ;  /* 0x0000002808077c36 */ /* 0x000fe20008000000 */
[----:B------:R-:W-:Y:S01]  /*6d70*/  ULDC.64 UR4, c[0x0][0x650] ;  /* 0x0001940000047ab9 */ /* 0x000fe20000000a00 */
[----:B------:R-:W-:Y:S01]  /*6d80*/  IMAD.U32 R8, RZ, RZ, UR40 ;  /* 0x00000028ff087e24 */ /* 0x000fe2000f8e00ff */
[----:B------:R-:W-:Y:S01]  /*6d90*/  UISETP.GE.U32.AND UP0, UPT, UR40, 0x9, UPT ;  /* 0x000000092800788c */ /* 0x000fe2000bf06070 */
[----:B------:R-:W-:Y:S01]  /*6da0*/  BSSY B1, `(.L_x_172) ;  /* 0x000006b000017945 */ /* 0x000fe20003800000 */
[----:B------:R-:W-:Y:S01]  /*6db0*/  ISETP.GT.U32.AND P1, PT, R7, 0x8, PT ;  /* 0x000000080700780c */ /* 0x000fe20003f24070 */
[----:B------:R-:W-:Y:S01]  /*6dc0*/  IMAD.MOV.U32 R22, RZ, RZ, -0x1 ;  /* 0xffffffffff167424 */ /* 0x000fe200078e00ff */
[----:B------:R-:W-:Y:S01]  /*6dd0*/  PRMT R10, RZ, 0x7610, R10 ;  /* 0x00007610ff0a7816 */ /* 0x000fe2000000000a */
[----:B------:R-:W-:Y:S01]  /*6de0*/  IMAD.MOV.U32 R18, RZ, RZ, -0x1 ;  /* 0xffffffffff127424 */ /* 0x000fe200078e00ff */
[----:B------:R-:W-:Y:S01]  /*6df0*/  ISETP.LT.U32.AND P1, PT, R8, 0x9, P1 ;  /* 0x000000090800780c */ /* 0x000fe20000f21070 */
[----:B------:R-:W-:Y:S01]  /*6e00*/  IMAD.MOV.U32 R19, RZ, RZ, -0x1 ;  /* 0xffffffffff137424 */ /* 0x000fe200078e00ff */
[----:B------:R-:W-:Y:S01]  /*6e10*/  PLOP3.LUT P3, PT, PT, PT, UP0, 0x80, 0x0 ;  /* 0x000000000000781c */ /* 0x000fe20003f6f008 */
[----:B------:R-:W0:Y:S01]  /*6e20*/  @P4 S2R R5, SR_CgaCtaId ;  /* 0x0000000000054919 */ /* 0x000e220000008800 */
[----:B------:R-:W-:-:S04]  /*6e30*/  @P4 MOV R4, 0x400 ;  /* 0x0000040000044802 */ /* 0x000fc80000000f00 */
[----:B0-----:R-:W-:Y:S01]  /*6e40*/  @P4 LEA R6, R5, R4, 0x18 ;  /* 0x0000000405064211 */ /* 0x001fe200078ec0ff */
[----:B------:R-:W-:Y:S01]  /*6e50*/  IMAD.WIDE.U32 R4, R7, 0x38e38e39, RZ ;  /* 0x38e38e3907047825 */ /* 0x000fe200078e00ff */
[----:B------:R-:W-:Y:S02]  /*6e60*/  SEL R4, RZ, 0x1, !P1 ;  /* 0x00000001ff047807 */ /* 0x000fe40004800000 */
[----:B------:R0:W-:Y:S02]  /*6e70*/  @P4 SYNCS.ARRIVE.TRANS64.A1T0 RZ, [R6+URZ+0xc8], RZ ;  /* 0x0000c8ff06ff49a7 */ /* 0x0001e4000810003f */
[----:B------:R-:W-:Y:S02]  /*6e80*/  LOP3.LUT R3, R3, R4, RZ, 0x3c, !PT ;  /* 0x0000000403037212 */ /* 0x000fe400078e3cff */
[----:B------:R-:W-:Y:S02]  /*6e90*/  PRMT R4, RZ, 0x7610, R4 ;  /* 0x00007610ff047816 */ /* 0x000fe40000000004 */
[----:B0-----:R-:W-:-:S04]  /*6ea0*/  SHF.R.U32.HI R6, RZ, 0x1, R5 ;  /* 0x00000001ff067819 */ /* 0x001fc80000011605 */
[----:B------:R-:W-:Y:S01]  /*6eb0*/  @P3 LOP3.LUT R3, R3, 0x1, R6, 0x78, !PT ;  /* 0x0000000103033812 */ /* 0x000fe200078e7806 */
[----:B------:R-:W-:Y:S01]  /*6ec0*/  IMAD R8, R6, -0x9, R7 ;  /* 0xfffffff706087824 */ /* 0x000fe200078e0207 */
[----:B--2---:R-:W-:-:S04]  /*6ed0*/  IADD3 R16, P4, R16, R20, RZ ;  /* 0x0000001410107210 */ /* 0x004fc80007f9e0ff */
[----:B------:R-:W-:Y:S01]  /*6ee0*/  ISETP.GE.U32.AND P1, PT, R16, UR4, PT ;  /* 0x0000000410007c0c */ /* 0x000fe2000bf26070 */
[----:B------:R-:W-:-:S05]  /*6ef0*/  IMAD.X R17, R17, 0x1, R0, P4 ;  /* 0x0000000111117824 */ /* 0x000fca00020e0600 */
[----:B------:R-:W-:-:S13]  /*6f00*/  ISETP.GE.U32.AND.EX P1, PT, R17, UR5, PT, P1 ;  /* 0x0000000511007c0c */ /* 0x000fda000bf26110 */
[----:B------:R-:W-:Y:S05]  /*6f10*/  @P1 BRA `(.L_x_173) ;  /* 0x00000004004c1947 */ /* 0x000fea0003800000 */
[----:B------:R-:W0:Y:S01]  /*6f20*/  S2R R12, SR_CTAID.X ;  /* 0x00000000000c7919 */ /* 0x000e220000002500 */
[----:B------:R-:W-:Y:S01]  /*6f30*/  ULDC.64 UR4, c[0x0][0x628] ;  /* 0x00018a0000047ab9 */ /* 0x000fe20000000a00 */
[----:B------:R-:W1:Y:S01]  /*6f40*/  LDC R13, c[0x0][0x144] ;  /* 0x00005100ff0d7b82 */ /* 0x000e620000000800 */
[----:B------:R-:W-:Y:S01]  /*6f50*/  ISETP.NE.U32.AND P1, PT, RZ, UR4, PT ;  /* 0x00000004ff007c0c */ /* 0x000fe2000bf25070 */
[----:B------:R-:W2:Y:S01]  /*6f60*/  S2R R11, SR_CTAID.Y ;  /* 0x00000000000b7919 */ /* 0x000ea20000002600 */
[----:B------:R-:W-:Y:S01]  /*6f70*/  ULDC UR6, c[0x0][0x150] ;  /* 0x0000540000067ab9 */ /* 0x000fe20000000800 */
[----:B------:R-:W-:Y:S01]  /*6f80*/  ULDC UR7, c[0x0][0x630] ;  /* 0x00018c0000077ab9 */ /* 0x000fe20000000800 */
[----:B------:R-:W-:Y:S01]  /*6f90*/  ISETP.NE.AND.EX P1, PT, RZ, UR5, PT, P1 ;  /* 0x00000005ff007c0c */ /* 0x000fe2000bf25310 */
[----:B------:R-:W-:Y:S01]  /*6fa0*/  IMAD.MOV.U32 R4, RZ, RZ, R16 ;  /* 0x000000ffff047224 */ /* 0x000fe200078e0010 */
[----:B0-----:R-:W-:-:S05]  /*6fb0*/  I2FP.F32.U32 R5, R12 ;  /* 0x0000000c00057245 */ /* 0x001fca0000201000 */
[----:B------:R-:W-:Y:S01]  /*6fc0*/  FMUL R14, R5, UR6 ;  /* 0x00000006050e7c20 */ /* 0x000fe20008400000 */
[----:B------:R-:W-:-:S05]  /*6fd0*/  IMAD.MOV.U32 R5, RZ, RZ, R17 ;  /* 0x000000ffff057224 */ /* 0x000fca00078e0011 */
[----:B--2---:R-:W-:Y:S05]  /*6fe0*/  @!P1 BRA `(.L_x_174) ;  /* 0x0000000000289947 */ /* 0x004fea0003800000 */
[----:B------:R-:W-:Y:S02]  /*6ff0*/  ULDC UR6, c[0x0][0x634] ;  /* 0x00018d0000067ab9 */ /* 0x000fe40000000800 */
[----:B------:R-:W-:-:S05]  /*7000*/  IADD3 R5, P1, R16, UR6, RZ ;  /* 0x0000000610057c10 */ /* 0x000fca000ff3e0ff */
[----:B------:R-:W-:-:S04]  /*7010*/  IMAD.X R15, RZ, RZ, R17, P1 ;  /* 0x000000ffff0f7224 */ /* 0x000fc800008e0611 */
[----:B------:R-:W-:-:S04]  /*7020*/  IMAD.WIDE.U32 R6, R15, UR4, RZ ;  /* 0x000000040f067c25 */ /* 0x000fc8000f8e00ff */
[----:B------:R-:W-:-:S04]  /*7030*/  IMAD.WIDE.U32 R6, P1, R5, UR5, R6 ;  /* 0x0000000505067c25 */ /* 0x000fc8000f820006 */
[----:B------:R-:W-:-:S04]  /*7040*/  IMAD.WIDE.U32 R4, R5, UR4, RZ ;  /* 0x0000000405047c25 */ /* 0x000fc8000f8e00ff */
[----:B------:R-:W-:Y:S01]  /*7050*/  IMAD.MOV.U32 R4, RZ, RZ, R7 ;  /* 0x000000ffff047224 */ /* 0x000fe200078e0007 */
[----:B------:R-:W-:Y:S01]  /*7060*/  IADD3 RZ, P3, R5, R6, RZ ;  /* 0x0000000605ff7210 */ /* 0x000fe20007f7e0ff */
[----:B------:R-:W-:-:S04]  /*7070*/  IMAD.X R5, RZ, RZ, RZ, P1 ;  /* 0x000000ffff057224 */ /* 0x000fc800008e06ff */
[----:B------:R-:W-:-:S08]  /*7080*/  IMAD.WIDE.U32.X R4, R15, UR5, R4, P3 ;  /* 0x000000050f047c25 */ /* 0x000fd000098e0404 */
.L_x_174:
[--C-:B------:R-:W-:Y:S01]  /*7090*/  SHF.R.U64 R19, R4, UR7, R5.reuse ;  /* 0x0000000704137c19 */ /* 0x100fe20008001205 */
[----:B------:R-:W0:Y:S01]  /*70a0*/  F2I.U32.TRUNC.NTZ R14, R14 ;  /* 0x0000000e000e7305 */ /* 0x000e22000020f000 */
[----:B------:R-:W-:Y:S01]  /*70b0*/  SHF.R.U32.HI R4, RZ, UR7, R5 ;  /* 0x00000007ff047c19 */ /* 0x000fe20008011605 */
[----:B------:R-:W-:Y:S01]  /*70c0*/  ULDC.64 UR4, c[0x0][0x620] ;  /* 0x0001880000047ab9 */ /* 0x000fe20000000a00 */
[----:B------:R-:W-:Y:S01]  /*70d0*/  IADD3 R7, P1, RZ, -R19, RZ ;  /* 0x80000013ff077210 */ /* 0x000fe20007f3e0ff */
[----:B------:R-:W-:Y:S01]  /*70e0*/  ULDC.64 UR6, c[0x0][0x640] ;  /* 0x0001900000067ab9 */ /* 0x000fe20000000a00 */
[----:B------:R-:W2:Y:S03]  /*70f0*/  LDC R18, c[0x0][0x148] ;  /* 0x00005200ff127b82 */ /* 0x000ea60000000800 */
[----:B------:R-:W-:Y:S01]  /*7100*/  IMAD.X R4, RZ, RZ, ~R4, P1 ;  /* 0x000000ffff047224 */ /* 0x000fe200008e0e04 */
[----:B------:R-:W-:-:S03]  /*7110*/  ISETP.NE.U32.AND P1, PT, RZ, UR6, PT ;  /* 0x00000006ff007c0c */ /* 0x000fc6000bf25070 */
[----:B------:R-:W-:Y:S01]  /*7120*/  IMAD R6, R4, UR4, RZ ;  /* 0x0000000404067c24 */ /* 0x000fe2000f8e02ff */
[----:B------:R-:W-:Y:S01]  /*7130*/  ISETP.NE.AND.EX P1, PT, RZ, UR7, PT, P1 ;  /* 0x00000007ff007c0c */ /* 0x000fe2000bf25310 */
[----:B------:R-:W-:Y:S01]  /*7140*/  IMAD.WIDE.U32 R4, R7, UR4, R16 ;  /* 0x0000000407047c25 */ /* 0x000fe2000f8e0010 */
[----:B------:R-:W-:-:S03]  /*7150*/  ULDC UR4, c[0x0][0x618] ;  /* 0x0001860000047ab9 */ /* 0x000fc60000000800 */
[----:B------:R-:W-:Y:S01]  /*7160*/  IMAD R7, R7, UR5, R6 ;  /* 0x0000000507077c24 */ /* 0x000fe2000f8e0206 */
[----:B------:R-:W-:Y:S01]  /*7170*/  ULDC UR5, c[0x0][0x154] ;  /* 0x0000550000057ab9 */ /* 0x000fe20000000800 */
[----:B0-----:R-:W-:Y:S02]  /*7180*/  IMAD.MOV R6, RZ, RZ, -R14 ;  /* 0x000000ffff067224 */ /* 0x001fe400078e0a0e */
[----:B------:R-:W-:Y:S02]  /*7190*/  IMAD.IADD R5, R5, 0x1, R7 ;  /* 0x0000000105057824 */ /* 0x000fe400078e0207 */
[----:B-1----:R-:W-:Y:S01]  /*71a0*/  IMAD R12, R13, R6, R12 ;  /* 0x000000060d0c7224 */ /* 0x002fe200078e020c */
[----:B------:R-:W-:Y:S02]  /*71b0*/  I2FP.F32.U32 R6, R11 ;  /* 0x0000000b00067245 */ /* 0x000fe40000201000 */
[--C-:B------:R-:W-:Y:S02]  /*71c0*/  SHF.R.U64 R13, R4, UR4, R5.reuse ;  /* 0x00000004040d7c19 */ /* 0x100fe40008001205 */
[----:B------:R-:W-:Y:S01]  /*71d0*/  SHF.R.U32.HI R4, RZ, UR4, R5 ;  /* 0x00000004ff047c19 */ /* 0x000fe20008011605 */
[----:B------:R-:W-:Y:S01]  /*71e0*/  FMUL R6, R6, UR5 ;  /* 0x0000000506067c20 */ /* 0x000fe20008400000 */
[----:B------:R-:W-:-:S02]  /*71f0*/  ULDC UR4, c[0x0][0x608] ;  /* 0x0001820000047ab9 */ /* 0x000fc40000000800 */
[--C-:B------:R-:W-:Y:S01]  /*7200*/  SHF.R.U64 R15, R13, UR4, R4.reuse ;  /* 0x000000040d0f7c19 */ /* 0x100fe20008001204 */
[----:B------:R0:W1:Y:S01]  /*7210*/  F2I.U32.TRUNC.NTZ R20, R6 ;  /* 0x0000000600147305 */ /* 0x000062000020f000 */
[----:B------:R-:W-:Y:S01]  /*7220*/  SHF.R.U32.HI R4, RZ, UR4, R4 ;  /* 0x00000004ff047c19 */ /* 0x000fe20008011604 */
[----:B------:R-:W-:-:S03]  /*7230*/  ULDC UR4, c[0x0][0x658] ;  /* 0x0001960000047ab9 */ /* 0x000fc60000000800 */
[--C-:B------:R-:W-:Y:S02]  /*7240*/  SHF.R.U64 R14, R15, UR4, R4.reuse ;  /* 0x000000040f0e7c19 */ /* 0x100fe40008001204 */
[----:B------:R-:W-:-:S03]  /*7250*/  SHF.R.U32.HI R21, RZ, UR4, R4 ;  /* 0x00000004ff157c19 */ /* 0x000fc60008011604 */
[----:B------:R-:W-:Y:S02]  /*7260*/  IMAD.MOV.U32 R4, RZ, RZ, R14 ;  /* 0x000000ffff047224 */ /* 0x000fe400078e000e */
[----:B------:R-:W-:Y:S01]  /*7270*/  IMAD.MOV.U32 R5, RZ, RZ, R21 ;  /* 0x000000ffff057224 */ /* 0x000fe200078e0015 */
[----:B0-----:R-:W-:Y:S06]  /*7280*/  @!P1 BRA `(.L_x_175) ;  /* 0x0000000000289947 */ /* 0x001fec0003800000 */
        /* <DEDUP_REMOVED lines=10> */
.L_x_175:
[----:B------:R-:W-:Y:S01]  /*7330*/  ISETP.NE.AND P1, PT, R2, 0x1, PT ;  /* 0x000000010200780c */ /* 0x000fe20003f25270 */
[----:B------:R-:W-:Y:S01]  /*7340*/  ULDC UR4, c[0x0][0x648] ;  /* 0x0001920000047ab9 */ /* 0x000fe20000000800 */
[----:B------:R-:W-:Y:S01]  /*7350*/  LOP3.LUT R15, R15, UR14, RZ, 0xc0, !PT ;  /* 0x0000000e0f0f7c12 */ /* 0x000fe2000f8ec0ff */
[----:B-1----:R-:W-:Y:S01]  /*7360*/  IMAD.MOV R20, RZ, RZ, -R20 ;  /* 0x000000ffff147224 */ /* 0x002fe200078e0a14 */
[----:B------:R-:W-:Y:S01]  /*7370*/  SHF.R.U64 R4, R4, UR4, R5 ;  /* 0x0000000404047c19 */ /* 0x000fe20008001205 */
[----:B------:R-:W-:Y:S01]  /*7380*/  ULDC UR4, c[0x0][0x638] ;  /* 0x00018e0000047ab9 */ /* 0x000fe20000000800 */
[----:B------:R-:W-:Y:S01]  /*7390*/  LOP3.LUT R13, R13, UR13, RZ, 0xc0, !PT ;  /* 0x0000000d0d0d7c12 */ /* 0x000fe2000f8ec0ff */
[----:B------:R-:W-:Y:S02]  /*73a0*/  ULDC UR5, c[0x0][0x610] ;  /* 0x0001840000057ab9 */ /* 0x000fe40000000800 */
[----:B------:R-:W-:Y:S02]  /*73b0*/  IMAD.MOV R5, RZ, RZ, -R4 ;  /* 0x000000ffff057224 */ /* 0x000fe400078e0a04 */
[----:B------:R-:W-:-:S02]  /*73c0*/  IMAD R15, R4, UR15, R15 ;  /* 0x0000000f040f7c24 */ /* 0x000fc4000f8e020f */
[----:B--2---:R-:W-:Y:S02]  /*73d0*/  @P1 IMAD R12, R18, R20, R11 ;  /* 0x00000014120c1224 */ /* 0x004fe400078e020b */
[----:B------:R-:W-:Y:S01]  /*73e0*/  IMAD R14, R5, UR4, R14 ;  /* 0x00000004050e7c24 */ /* 0x000fe2000f8e020e */
[----:B------:R-:W-:Y:S01]  /*73f0*/  ULDC UR4, c[0x0][0x600] ;  /* 0x0001800000047ab9 */ /* 0x000fe20000000800 */
[----:B------:R-:W-:Y:S02]  /*7400*/  IMAD R12, R15, UR5, R12 ;  /* 0x000000050f0c7c24 */ /* 0x000fe4000f8e020c */
[----:B------:R-:W-:Y:S02]  /*7410*/  IMAD R5, R14, UR4, R13 ;  /* 0x000000040e057c24 */ /* 0x000fe4000f8e020d */
[----:B------:R-:W-:-:S03]  /*7420*/  IMAD.MOV.U32 R4, RZ, RZ, 0x1 ;  /* 0x00000001ff047424 */ /* 0x000fc600078e00ff */
[----:B------:R-:W-:Y:S02]  /*7430*/  SEL R18, R5, R12, !P1 ;  /* 0x0000000c05127207 */ /* 0x000fe40004800000 */
[----:B------:R-:W-:-:S07]  /*7440*/  SEL R22, R12, R5, !P1 ;  /* 0x000000050c167207 */ /* 0x000fce0004800000 */
.L_x_173:
[----:B------:R-:W-:Y:S05]  /*7450*/  BSYNC B1 ;  /* 0x0000000000017941 */ /* 0x000fea0003800000 */
.L_x_172:
[----:B------:R-:W-:-:S13]  /*7460*/  LOP3.LUT P1, RZ, R4, 0xff, RZ, 0xc0, !PT ;  /* 0x000000ff04ff7812 */ /* 0x000fda000782c0ff */
[----:B------:R-:W-:Y:S05]  /*7470*/  @P1 BRA `(.L_x_176) ;  /* 0xfffffff400401947 */ /* 0x000fea000383ffff */
[----:B------:R-:W-:Y:S05]  /*7480*/  BSYNC B0 ;  /* 0x0000000000007941 */ /* 0x000fea0003800000 */
.L_x_164:
[----:B------:R-:W-:-:S03]  /*7490*/  UMOV UR4, 0xffffffff ;  /* 0xffffffff00047882 */ /* 0x000fc60000000000 */
[----:B------:R-:W-:Y:S05]  /*74a0*/  BRA.DIV UR4, `(.L_x_177) ;  /* 0x0000000604fc7947 */ /* 0x000fea000b800000 */
[----:B------:R-:W-:-:S13]  /*74b0*/  ELECT P6, URZ, PT ;  /* 0x00000000003f782f */ /* 0x000fda00038c0000 */
.L_x_198:
[----:B------:R-:W-:Y:S04]  /*74c0*/  BSSY B0, `(.L_x_178) ;  /* 0x0000058000007945 */ /* 0x000fe80003800000 */
[----:B------:R-:W-:Y:S05]  /*74d0*/  @!P6 BRA `(.L_x_179) ;  /* 0x000000040058e947 */ /* 0x000fea0003800000 */
[----:B------:R-:W-:-:S04]  /*74e0*/  LOP3.LUT R23, R23, 0x2, RZ, 0xfc, !PT ;  /* 0x0000000217177812 */ /* 0x000fc800078efcff */
[----:B------:R-:W-:-:S13]  /*74f0*/  ISETP.NE.AND P0, PT, R23, 0x3, PT ;  /* 0x000000031700780c */ /* 0x000fda0003f05270 */
[----:B------:R-:W-:Y:S05]  /*7500*/  @!P0 BRA `(.L_x_180) ;  /* 0x0000000000048947 */ /* 0x000fea0003800000 */
[----:B------:R-:W-:Y:S01]  /*7510*/  BPT.TRAP 0x1 ;  /* 0x000000040000795c */ /* 0x000fe20000300000 */
.L_x_180:
[----:B------:R-:W0:Y:S01]  /*7520*/  S2R R5, SR_CgaCtaId ;  /* 0x0000000000057919 */ /* 0x000e220000008800 */
[----:B------:R-:W-:Y:S02]  /*7530*/  MOV R0, 0x400 ;  /* 0x0000040000007802 */ /* 0x000fe40000000f00 */
[----:B------:R-:W-:Y:S02]  /*7540*/  SHF.L.U32 R2, R3, 0x1f, RZ ;  /* 0x0000001f03027819 */ /* 0x000fe400000006ff */
[----:B0-----:R-:W-:-:S05]  /*7550*/  LEA R5, R5, R0, 0x18 ;  /* 0x0000000005057211 */ /* 0x001fca00078ec0ff */
[----:B------:R-:W-:-:S04]  /*7560*/  VIADD R5, R5, 0x48 ;  /* 0x0000004805057836 */ /* 0x000fc80000000000 */
[C---:B------:R-:W-:Y:S02]  /*7570*/  IMAD R7, R8.reuse, 0x8, R5 ;  /* 0x0000000808077824 */ /* 0x040fe400078e0205 */
[----:B------:R-:W-:Y:S02]  /*7580*/  VIADD R8, R8, 0x1 ;  /* 0x0000000108087836 */ /* 0x000fe40000000000 */
[----:B------:R-:W0:Y:S03]  /*7590*/  SYNCS.PHASECHK.TRANS64.TRYWAIT P0, [R7+URZ], R2 ;  /* 0x00000002070075a7 */ /* 0x000e26000800017f */
[----:B------:R-:W-:-:S04]  /*75a0*/  ISETP.NE.AND P1, PT, R8, 0x9, PT ;  /* 0x000000090800780c */ /* 0x000fc80003f25270 */
[----:B------:R-:W-:Y:S02]  /*75b0*/  SEL R0, RZ, 0x1, P1 ;  /* 0x00000001ff007807 */ /* 0x000fe40000800000 */
[----:B------:R-:W-:Y:S02]  /*75c0*/  SEL R8, R8, RZ, P1 ;  /* 0x000000ff08087207 */ /* 0x000fe40000800000 */
[----:B------:R-:W-:-:S03]  /*75d0*/  LOP3.LUT R9, R3, R0, RZ, 0x3c, !PT ;  /* 0x0000000003097212 */ /* 0x000fc600078e3cff */
[----:B------:R-:W-:Y:S01]  /*75e0*/  IMAD R6, R8, 0x8, R5 ;  /* 0x0000000808067824 */ /* 0x000fe200078e0205 */
[----:B------:R-:W-:Y:S01]  /*75f0*/  SHF.L.U32 R3, R9, 0x1f, RZ ;  /* 0x0000001f09037819 */ /* 0x000fe200000006ff */
[----:B0-----:R-:W-:Y:S06]  /*7600*/  @!P0 BRA `(.L_x_181) ;  /* 0x0000000400c48947 */ /* 0x001fec0003800000 */
.L_x_199:
[----:B------:R-:W1:Y:S01]  /*7610*/  SYNCS.PHASECHK.TRANS64.TRYWAIT P0, [R6+URZ], R3 ;  /* 0x00000003060075a7 */ /* 0x000e62000800017f */
[----:B------:R-:W-:-:S05]  /*7620*/  VIADD R0, R8, 0x1 ;  /* 0x0000000108007836 */ /* 0x000fca0000000000 */
[----:B------:R-:W-:-:S04]  /*7630*/  ISETP.NE.AND P1, PT, R0, 0x9, PT ;  /* 0x000000090000780c */ /* 0x000fc80003f25270 */
[----:B0-----:R-:W-:Y:S02]  /*7640*/  SEL R2, RZ, 0x1, P1 ;  /* 0x00000001ff027807 */ /* 0x001fe40000800000 */
[----:B------:R-:W-:Y:S02]  /*7650*/  SEL R0, R0, RZ, P1 ;  /* 0x000000ff00007207 */ /* 0x000fe40000800000 */
[----:B------:R-:W-:-:S03]  /*7660*/  LOP3.LUT R9, R9, R2, RZ, 0x3c, !PT ;  /* 0x0000000209097212 */ /* 0x000fc600078e3cff */
[----:B------:R-:W-:Y:S01]  /*7670*/  IMAD R7, R0, 0x8, R5 ;  /* 0x0000000800077824 */ /* 0x000fe200078e0205 */
[----:B------:R-:W-:Y:S01]  /*7680*/  SHF.L.U32 R4, R9, 0x1f, RZ ;  /* 0x0000001f09047819 */ /* 0x000fe200000006ff */
[----:B-1----:R-:W-:Y:S06]  /*7690*/  @!P0 BRA `(.L_x_182) ;  /* 0x0000000400b48947 */ /* 0x002fec0003800000 */
.L_x_200:
[----:B------:R-:W1:Y:S01]  /*76a0*/  SYNCS.PHASECHK.TRANS64.TRYWAIT P0, [R7+URZ], R4 ;  /* 0x00000004070075a7 */ /* 0x000e62000800017f */
[----:B------:R-:W-:-:S05]  /*76b0*/  VIADD R0, R0, 0x1 ;  /* 0x0000000100007836 */ /* 0x000fca0000000000 */
[----:B------:R-:W-:-:S04]  /*76c0*/  ISETP.NE.AND P1, PT, R0, 0x9, PT ;  /* 0x000000090000780c */ /* 0x000fc80003f25270 */
[----:B------:R-:W-:Y:S02]  /*76d0*/  SEL R2, RZ, 0x1, P1 ;  /* 0x00000001ff027807 */ /* 0x000fe40000800000 */
[----:B------:R-:W-:Y:S02]  /*76e0*/  SEL R0, R0, RZ, P1 ;  /* 0x000000ff00007207 */ /* 0x000fe40000800000 */
[----:B------:R-:W-:-:S03]  /*76f0*/  LOP3.LUT R9, R9, R2, RZ, 0x3c, !PT ;  /* 0x0000000209097212 */ /* 0x000fc600078e3cff */
[----:B0-----:R-:W-:Y:S01]  /*7700*/  IMAD R6, R0, 0x8, R5 ;  /* 0x0000000800067824 */ /* 0x001fe200078e0205 */
[----:B------:R-:W-:Y:S01]  /*7710*/  SHF.L.U32 R3, R9, 0x1f, RZ ;  /* 0x0000001f09037819 */ /* 0x000fe200000006ff */
[----:B-1----:R-:W-:Y:S06]  /*7720*/  @!P0 BRA `(.L_x_183) ;  /* 0x0000000400a48947 */ /* 0x002fec0003800000 */
.L_x_201:
        /* <DEDUP_REMOVED lines=9> */
.L_x_202:
        /* <DEDUP_REMOVED lines=9> */
.L_x_203:
        /* <DEDUP_REMOVED lines=9> */
.L_x_204:
        /* <DEDUP_REMOVED lines=9> */
.L_x_205:
[----:B------:R-:W1:Y:S01]  /*7970*/  SYNCS.PHASECHK.TRANS64.TRYWAIT P0, [R6+URZ], R3 ;  /* 0x00000003060075a7 */ /* 0x000e62000800017f */
[----:B------:R-:W-:-:S05]  /*7980*/  VIADD R0, R0, 0x1 ;  /* 0x0000000100007836 */ /* 0x000fca0000000000 */
[----:B------:R-:W-:-:S04]  /*7990*/  ISETP.NE.AND P1, PT, R0, 0x9, PT ;  /* 0x000000090000780c */ /* 0x000fc80003f25270 */
[----:B------:R-:W-:Y:S02]  /*79a0*/  SEL R2, RZ, 0x1, P1 ;  /* 0x00000001ff027807 */ /* 0x000fe40000800000 */
[----:B------:R-:W-:Y:S02]  /*79b0*/  SEL R0, R0, RZ, P1 ;  /* 0x000000ff00007207 */ /* 0x000fe40000800000 */
[----:B------:R-:W-:Y:S01]  /*79c0*/  LOP3.LUT R2, R9, R2, RZ, 0x3c, !PT ;  /* 0x0000000209027212 */ /* 0x000fe200078e3cff */
[----:B-1----:R-:W-:Y:S06]  /*79d0*/  @!P0 BRA `(.L_x_188) ;  /* 0x00000004005c8947 */ /* 0x002fec0003800000 */
.L_x_206:
[----:B------:R-:W-:Y:S01]  /*79e0*/  IMAD R5, R0, 0x8, R5 ;  /* 0x0000000800057824 */ /* 0x000fe200078e0205 */
[----:B------:R-:W-:-:S07]  /*79f0*/  SHF.L.U32 R0, R2, 0x1f, RZ ;  /* 0x0000001f02007819 */ /* 0x000fce00000006ff */
.L_x_189:
[----:B--2---:R2:W3:Y:S02]  /*7a00*/  SYNCS.PHASECHK.TRANS64.TRYWAIT P0, [R5+URZ], R0 ;  /* 0x00000000050075a7 */ /* 0x0044e4000800017f */
[----:B---3--:R-:W-:Y:S05]  /*7a10*/  @!P0 NANOSLEEP.SYNCS 0x989680 ;  /* 0x009896800000895d */ /* 0x008fea0003900000 */
[----:B------:R-:W3:Y:S02]  /*7a20*/  @!P0 SYNCS.PHASECHK.TRANS64 P0, [R5+URZ], R0 ;  /* 0x00000000050085a7 */ /* 0x000ee4000800007f */
[----:B---3--:R-:W-:Y:S05]  /*7a30*/  @!P0 BRA `(.L_x_189) ;  /* 0xfffffffc00f08947 */ /* 0x008fea000383ffff */
.L_x_179:
[----:B------:R-:W-:Y:S05]  /*7a40*/  BSYNC B0 ;  /* 0x0000000000007941 */ /* 0x000fea0003800000 */
.L_x_178:
[----:B------:R-:W-:Y:S05]  /*7a50*/  EXIT ;  /* 0x000000000000794d */ /* 0x000fea0003800000 */
.L_x_16:
[----:B0-----:R-:W-:-:S04]  /*7a60*/  IMAD.U32 R3, RZ, RZ, UR43 ;  /* 0x0000002bff037e24 */ /* 0x001fc8000f8e00ff */
[----:B------:R0:W1:Y:S03]  /*7a70*/  SYNCS.PHASECHK.TRANS64.TRYWAIT P0, [R3+URZ+-0x8], R0 ;  /* 0xfffff800030075a7 */ /* 0x000066000800017f */
[----:B-1----:R-:W-:Y:S05]  /*7a80*/  @!P0 NANOSLEEP.SYNCS 0x989680 ;  /* 0x009896800000895d */ /* 0x002fea0003900000 */
[----:B------:R-:W1:Y:S02]  /*7a90*/  @!P0 SYNCS.PHASECHK.TRANS64 P0, [R3+URZ+-0x8], R0 ;  /* 0xfffff800030085a7 */ /* 0x000e64000800007f */
[----:B-1----:R-:W-:Y:S05]  /*7aa0*/  @!P0 BRA `(.L_x_16) ;  /* 0xfffffffc00ec8947 */ /* 0x002fea000383ffff */
[----:B------:R-:W-:Y:S05]  /*7ab0*/  BRA `(.L_x_190) ;  /* 0xffffff9800d87947 */ /* 0x000fea000383ffff */
.L_x_21:
[----:B-1----:R1:W2:Y:S02]  /*7ac0*/  SYNCS.PHASECHK.TRANS64.TRYWAIT P1, [R3+URZ], R0 ;  /* 0x00000000030075a7 */ /* 0x0022a4000802017f */
[----:B--2---:R-:W-:Y:S05]  /*7ad0*/  @!P1 NANOSLEEP.SYNCS 0x989680 ;  /* 0x009896800000995d */ /* 0x004fea0003900000 */
[----:B------:R-:W2:Y:S02]  /*7ae0*/  @!P1 SYNCS.PHASECHK.TRANS64 P1, [R3+URZ], R0 ;  /* 0x00000000030095a7 */ /* 0x000ea4000802007f */
[----:B--2---:R-:W-:Y:S05]  /*7af0*/  @!P1 BRA `(.L_x_21) ;  /* 0xfffffffc00f09947 */ /* 0x004fea000383ffff */
[----:B------:R-:W-:Y:S05]  /*7b00*/  BRA `(.L_x_20) ;  /* 0xffffff9c004c7947 */ /* 0x000fea000383ffff */
.L_x_26:
[----:B-1----:R-:W-:-:S04]  /*7b10*/  IMAD.U32 R4, RZ, RZ, UR4 ;  /* 0x00000004ff047e24 */ /* 0x002fc8000f8e00ff */
[----:B------:R1:W2:Y:S03]  /*7b20*/  SYNCS.PHASECHK.TRANS64.TRYWAIT P1, [R4+URZ], R3 ;  /* 0x00000003040075a7 */ /* 0x0002a6000802017f */
[----:B--2---:R-:W-:Y:S05]  /*7b30*/  @!P1 NANOSLEEP.SYNCS 0x989680 ;  /* 0x009896800000995d */ /* 0x004fea0003900000 */
[----:B------:R-:W2:Y:S02]  /*7b40*/  @!P1 SYNCS.PHASECHK.TRANS64 P1, [R4+URZ], R3 ;  /* 0x00000003040095a7 */ /* 0x000ea4000802007f */
[----:B--2---:R-:W-:Y:S05]  /*7b50*/  @!P1 BRA `(.L_x_26) ;  /* 0xfffffffc00ec9947 */ /* 0x004fea000383ffff */
[----:B------:R-:W-:Y:S05]  /*7b60*/  BRA `(.L_x_25) ;  /* 0xffffffa000187947 */ /* 0x000fea000383ffff */
.L_x_32:
[----:B0-----:R-:W-:-:S04]  /*7b70*/  IMAD.U32 R3, RZ, RZ, UR43 ;  /* 0x0000002bff037e24 */ /* 0x001fc8000f8e00ff */
[----:B------:R0:W1:Y:S03]  /*7b80*/  SYNCS.PHASECHK.TRANS64.TRYWAIT P0, [R3+URZ+0x8], R0 ;  /* 0x00000800030075a7 */ /* 0x000066000800017f */
[----:B-1----:R-:W-:Y:S05]  /*7b90*/  @!P0 NANOSLEEP.SYNCS 0x989680 ;  /* 0x009896800000895d */ /* 0x002fea0003900000 */
[----:B------:R-:W1:Y:S02]  /*7ba0*/  @!P0 SYNCS.PHASECHK.TRANS64 P0, [R3+URZ+0x8], R0 ;  /* 0x00000800030085a7 */ /* 0x000e64000800007f */
[----:B-1----:R-:W-:Y:S05]  /*7bb0*/  @!P0 BRA `(.L_x_32) ;  /* 0xfffffffc00ec8947 */ /* 0x002fea000383ffff */
[----:B------:R-:W-:Y:S05]  /*7bc0*/  BRA `(.L_x_191) ;  /* 0xffffffa400447947 */ /* 0x000fea000383ffff */
.L_x_165:
[----:B------:R-:W-:Y:S01]  /*7bd0*/  BSSY B1, `(.L_x_192) ;  /* 0x0000006000017945 */ /* 0x000fe20003800000 */
[----:B------:R-:W-:-:S07]  /*7be0*/  IMAD.MOV.U32 R15, RZ, RZ, -0x1 ;  /* 0xffffffffff0f7424 */ /* 0x000fce00078e00ff */
[----:B-----5:R-:W-:Y:S05]  /*7bf0*/  WARPSYNC.COLLECTIVE R15, `(.L_x_193) ;  /* 0x000000000f0c7348 */ /* 0x020fea0003c00000 */
[----:B------:R-:W-:Y:S02]  /*7c00*/  ELECT P6, UR62, PT ;  /* 0x00000000003e782f */ /* 0x000fe400038c0000 */
[----:B------:R-:W-:Y:S01]  /*7c10*/  MOV R14, UR62 ;  /* 0x0000003e000e7c02 */ /* 0x000fe20008000f00 */
[----:B-----5:R-:W-:Y:S10]  /*7c20*/  ENDCOLLECTIVE ;  /* 0x000000000000791b */ /* 0x020ff40003800000 */
.L_x_193:
[----:B------:R-:W-:Y:S05]  /*7c30*/  BSYNC B1 ;  /* 0x0000000000017941 */ /* 0x000fea0003800000 */
.L_x_192:
[----:B------:R-:W-:Y:S05]  /*7c40*/  BRA `(.L_x_194) ;  /* 0xffffffec00587947 */ /* 0x000fea000383ffff */
.L_x_168:
[----:B-1----:R1:W2:Y:S02]  /*7c50*/  SYNCS.PHASECHK.TRANS64.TRYWAIT P1, [R11+URZ+0x48], R6 ;  /* 0x000048060b0075a7 */ /* 0x0022a4000802017f */
[----:B--2---:R-:W-:Y:S05]  /*7c60*/  @!P1 NANOSLEEP.SYNCS 0x989680 ;  /* 0x009896800000995d */ /* 0x004fea0003900000 */
[----:B------:R-:W2:Y:S02]  /*7c70*/  @!P1 SYNCS.PHASECHK.TRANS64 P1, [R11+URZ+0x48], R6 ;  /* 0x000048060b0095a7 */ /* 0x000ea4000802007f */
[----:B--2---:R-:W-:Y:S05]  /*7c80*/  @!P1 BRA `(.L_x_168) ;  /* 0xfffffffc00f09947 */ /* 0x004fea000383ffff */
[----:B------:R-:W-:Y:S05]  /*7c90*/  BRA `(.L_x_195) ;  /* 0xffffffec008c7947 */ /* 0x000fea000383ffff */
.L_x_177:
[----:B------:R-:W-:Y:S01]  /*7ca0*/  BSSY B0, `(.L_x_196) ;  /* 0x0000006000007945 */ /* 0x000fe20003800000 */
[----:B------:R-:W-:-:S07]  /*7cb0*/  IMAD.MOV.U32 R15, RZ, RZ, -0x1 ;  /* 0xffffffffff0f7424 */ /* 0x000fce00078e00ff */
[----:B-----5:R-:W-:Y:S05]  /*7cc0*/  WARPSYNC.COLLECTIVE R15, `(.L_x_197) ;  /* 0x000000000f0c7348 */ /* 0x020fea0003c00000 */
[----:B------:R-:W-:Y:S02]  /*7cd0*/  ELECT P6, UR62, PT ;  /* 0x00000000003e782f */ /* 0x000fe400038c0000 */
[----:B------:R-:W-:Y:S01]  /*7ce0*/  MOV R14, UR62 ;  /* 0x0000003e000e7c02 */ /* 0x000fe20008000f00 */
[----:B-----5:R-:W-:Y:S10]  /*7cf0*/  ENDCOLLECTIVE ;  /* 0x000000000000791b */ /* 0x020ff40003800000 */
.L_x_197:
[----:B------:R-:W-:Y:S05]  /*7d00*/  BSYNC B0 ;  /* 0x0000000000007941 */ /* 0x000fea0003800000 */
.L_x_196:
[----:B------:R-:W-:Y:S05]  /*7d10*/  BRA `(.L_x_198) ;  /* 0xfffffff400e87947 */ /* 0x000fea000383ffff */
.L_x_181:
[----:B0-----:R0:W1:Y:S02]  /*7d20*/  SYNCS.PHASECHK.TRANS64.TRYWAIT P0, [R7+URZ], R2 ;  /* 0x00000002070075a7 */ /* 0x001064000800017f */
[----:B-1----:R-:W-:Y:S05]  /*7d30*/  @!P0 NANOSLEEP.SYNCS 0x989680 ;  /* 0x009896800000895d */ /* 0x002fea0003900000 */
[----:B------:R-:W1:Y:S02]  /*7d40*/  @!P0 SYNCS.PHASECHK.TRANS64 P0, [R7+URZ], R2 ;  /* 0x00000002070085a7 */ /* 0x000e64000800007f */
[----:B-1----:R-:W-:Y:S05]  /*7d50*/  @!P0 BRA `(.L_x_181) ;  /* 0xfffffffc00f08947 */ /* 0x002fea000383ffff */
[----:B------:R-:W-:Y:S05]  /*7d60*/  BRA `(.L_x_199) ;  /* 0xfffffff800287947 */ /* 0x000fea000383ffff */
.L_x_182:
[----:B0-----:R0:W1:Y:S02]  /*7d70*/  SYNCS.PHASECHK.TRANS64.TRYWAIT P0, [R6+URZ], R3 ;  /* 0x00000003060075a7 */ /* 0x001064000800017f */
[----:B-1----:R-:W-:Y:S05]  /*7d80*/  @!P0 NANOSLEEP.SYNCS 0x989680 ;  /* 0x009896800000895d */ /* 0x002fea0003900000 */
[----:B------:R-:W1:Y:S02]  /*7d90*/  @!P0 SYNCS.PHASECHK.TRANS64 P0, [R6+URZ], R3 ;  /* 0x00000003060085a7 */ /* 0x000e64000800007f */
[----:B-1----:R-:W-:Y:S05]  /*7da0*/  @!P0 BRA `(.L_x_182) ;  /* 0xfffffffc00f08947 */ /* 0x002fea000383ffff */
[----:B------:R-:W-:Y:S05]  /*7db0*/  BRA `(.L_x_200) ;  /* 0xfffffff800387947 */ /* 0x000fea000383ffff */
.L_x_183:
[----:B0-----:R0:W1:Y:S02]  /*7dc0*/  SYNCS.PHASECHK.TRANS64.TRYWAIT P0, [R7+URZ], R4 ;  /* 0x00000004070075a7 */ /* 0x001064000800017f */
[----:B-1----:R-:W-:Y:S05]  /*7dd0*/  @!P0 NANOSLEEP.SYNCS 0x989680 ;  /* 0x009896800000895d */ /* 0x002fea0003900000 */
[----:B------:R-:W1:Y:S02]  /*7de0*/  @!P0 SYNCS.PHASECHK.TRANS64 P0, [R7+URZ], R4 ;  /* 0x00000004070085a7 */ /* 0x000e64000800007f */
[----:B-1----:R-:W-:Y:S05]  /*7df0*/  @!P0 BRA `(.L_x_183) ;  /* 0xfffffffc00f08947 */ /* 0x002fea000383ffff */
[----:B------:R-:W-:Y:S05]  /*7e00*/  BRA `(.L_x_201) ;  /* 0xfffffff800487947 */ /* 0x000fea000383ffff */
.L_x_184:
[----:B0-----:R0:W1:Y:S02]  /*7e10*/  SYNCS.PHASECHK.TRANS64.TRYWAIT P0, [R6+URZ], R3 ;  /* 0x00000003060075a7 */ /* 0x001064000800017f */
[----:B-1----:R-:W-:Y:S05]  /*7e20*/  @!P0 NANOSLEEP.SYNCS 0x989680 ;  /* 0x009896800000895d */ /* 0x002fea0003900000 */
[----:B------:R-:W1:Y:S02]  /*7e30*/  @!P0 SYNCS.PHASECHK.TRANS64 P0, [R6+URZ], R3 ;  /* 0x00000003060085a7 */ /* 0x000e64000800007f */
[----:B-1----:R-:W-:Y:S05]  /*7e40*/  @!P0 BRA `(.L_x_184) ;  /* 0xfffffffc00f08947 */ /* 0x002fea000383ffff */
[----:B------:R-:W-:Y:S05]  /*7e50*/  BRA `(.L_x_202) ;  /* 0xfffffff800587947 */ /* 0x000fea000383ffff */
.L_x_185:
[----:B0-----:R0:W1:Y:S02]  /*7e60*/  SYNCS.PHASECHK.TRANS64.TRYWAIT P0, [R7+URZ], R4 ;  /* 0x00000004070075a7 */ /* 0x001064000800017f */
[----:B-1----:R-:W-:Y:S05]  /*7e70*/  @!P0 NANOSLEEP.SYNCS 0x989680 ;  /* 0x009896800000895d */ /* 0x002fea0003900000 */
[----:B------:R-:W1:Y:S02]  /*7e80*/  @!P0 SYNCS.PHASECHK.TRANS64 P0, [R7+URZ], R4 ;  /* 0x00000004070085a7 */ /* 0x000e64000800007f */
[----:B-1----:R-:W-:Y:S05]  /*7e90*/  @!P0 BRA `(.L_x_185) ;  /* 0xfffffffc00f08947 */ /* 0x002fea000383ffff */
[----:B------:R-:W-:Y:S05]  /*7ea0*/  BRA `(.L_x_203) ;  /* 0xfffffff800687947 */ /* 0x000fea000383ffff */
.L_x_186:
[----:B0-----:R0:W1:Y:S02]  /*7eb0*/  SYNCS.PHASECHK.TRANS64.TRYWAIT P0, [R6+URZ], R3 ;  /* 0x00000003060075a7 */ /* 0x001064000800017f */
[----:B-1----:R-:W-:Y:S05]  /*7ec0*/  @!P0 NANOSLEEP.SYNCS 0x989680 ;  /* 0x009896800000895d */ /* 0x002fea0003900000 */
[----:B------:R-:W1:Y:S02]  /*7ed0*/  @!P0 SYNCS.PHASECHK.TRANS64 P0, [R6+URZ], R3 ;  /* 0x00000003060085a7 */ /* 0x000e64000800007f */
[----:B-1----:R-:W-:Y:S05]  /*7ee0*/  @!P0 BRA `(.L_x_186) ;  /* 0xfffffffc00f08947 */ /* 0x002fea000383ffff */
[----:B------:R-:W-:Y:S05]  /*7ef0*/  BRA `(.L_x_204) ;  /* 0xfffffff800787947 */ /* 0x000fea000383ffff */
.L_x_187:
[----:B0-----:R0:W1:Y:S02]  /*7f00*/  SYNCS.PHASECHK.TRANS64.TRYWAIT P0, [R7+URZ], R4 ;  /* 0x00000004070075a7 */ /* 0x001064000800017f */
[----:B-1----:R-:W-:Y:S05]  /*7f10*/  @!P0 NANOSLEEP.SYNCS 0x989680 ;  /* 0x009896800000895d */ /* 0x002fea0003900000 */
[----:B------:R-:W1:Y:S02]  /*7f20*/  @!P0 SYNCS.PHASECHK.TRANS64 P0, [R7+URZ], R4 ;  /* 0x00000004070085a7 */ /* 0x000e64000800007f */
[----:B-1----:R-:W-:Y:S05]  /*7f30*/  @!P0 BRA `(.L_x_187) ;  /* 0xfffffffc00f08947 */ /* 0x002fea000383ffff */
[----:B------:R-:W-:Y:S05]  /*7f40*/  BRA `(.L_x_205) ;  /* 0xfffffff800887947 */ /* 0x000fea000383ffff */
.L_x_188:
[----:B-1----:R1:W2:Y:S02]  /*7f50*/  SYNCS.PHASECHK.TRANS64.TRYWAIT P0, [R6+URZ], R3 ;  /* 0x00000003060075a7 */ /* 0x0022a4000800017f */
[----:B--2---:R-:W-:Y:S05]  /*7f60*/  @!P0 NANOSLEEP.SYNCS 0x989680 ;  /* 0x009896800000895d */ /* 0x004fea0003900000 */
[----:B------:R-:W2:Y:S02]  /*7f70*/  @!P0 SYNCS.PHASECHK.TRANS64 P0, [R6+URZ], R3 ;  /* 0x00000003060085a7 */ /* 0x000ea4000800007f */
[----:B--2---:R-:W-:Y:S05]  /*7f80*/  @!P0 BRA `(.L_x_188) ;  /* 0xfffffffc00f08947 */ /* 0x004fea000383ffff */
[----:B------:R-:W-:Y:S05]  /*7f90*/  BRA `(.L_x_206) ;  /* 0xfffffff800907947 */ /* 0x000fea000383ffff */
.L_x_207:
[----:B------:R-:W-:-:S00]  /*7fa0*/  BRA `(.L_x_207) ;  /* 0xfffffffc00fc7947 */ /* 0x000fc0000383ffff */
[----:B------:R-:W-:-:S00]  /*7fb0*/  NOP ;  /* 0x0000000000007918 */ /* 0x000fc00000000000 */
        /* <DEDUP_REMOVED lines=12> */
.L_x_208:


//--------------------- .nv.global.init           --------------------------
	.section	.nv.global.init,"aw",@progbits
.nv.global.init:
	.type		$str$22,@object
	.size		$str$22,($str$23 - $str$22)
$str$22:
        /*0000*/ 	.byte	0x6b, 0x5f, 0x74, 0x69, 0x6c, 0x65, 0x5f, 0x63, 0x6f, 0x75, 0x6e, 0x74, 0x20, 0x3e, 0x3d, 0x20
        /*0010*/ 	.byte	0x31, 0x00
	.type		$str$23,@object
	.size		$str$23,(__unnamed_1 - $str$23)
$str$23:
        /*0012*/ 	.byte	0x2f, 0x74, 0x6d, 0x70, 0x2f, 0x63, 0x75, 0x74, 0x6c, 0x61, 0x73, 0x73, 0x5f, 0x73, 0x77, 0x65
        /*0022*/ 	.byte	0x65, 0x70, 0x5f, 0x73, 0x72, 0x63, 0x2f, 0x69, 0x6e, 0x63, 0x6c, 0x75, 0x64, 0x65, 0x2f, 0x63
        /*0032*/ 	.byte	0x75, 0x74, 0x6c, 0x61, 0x73, 0x73, 0x2f, 0x67, 0x65, 0x6d, 0x6d, 0x2f, 0x63, 0x6f, 0x6c, 0x6c
        /*0042*/ 	.byte	0x65, 0x63, 0x74, 0x69, 0x76, 0x65, 0x2f, 0x73, 0x6d, 0x39, 0x30, 0x5f, 0x6d, 0x6d, 0x61, 0x5f
        /*0052*/ 	.byte	0x74, 0x6d, 0x61, 0x5f, 0x67, 0x6d, 0x6d, 0x61, 0x5f, 0x73, 0x73, 0x5f, 0x77, 0x61, 0x72, 0x70
        /*0062*/ 	.byte	0x73, 0x70, 0x65, 0x63, 0x69, 0x61, 0x6c, 0x69, 0x7a, 0x65, 0x64, 0x2e, 0x68, 0x70, 0x70, 0x00
	.type		__unnamed_1,@object
	.size		__unnamed_1,(.L_0 - __unnamed_1)
__unnamed_1:
        /*0072*/ 	.byte	0x76, 0x6f, 0x69, 0x64, 0x20, 0x63, 0x75, 0x74, 0x6c, 0x61, 0x73, 0x73, 0x3a, 0x3a, 0x67, 0x65
        /* <DEDUP_REMOVED lines=180> */
        /*0bc2*/ 	.byte	0x5d, 0x00
.L_0:


//--------------------- .nv.shared._ZN7cutlass13device_kernelINS_4gemm6kernel13GemmUniversalIN4cute5tupleIJiiiiEEENS1_10collective13CollectiveMmaINS1_34MainloopSm90TmaGmmaWarpSpecializedILi9ENS5_IJNS4_1CILi1EEESB_SB_EEENS1_32KernelTmaWarpSpecializedPingpongEEENS5_IJNSA_ILi64EEENSA_ILi128EEESF_EEENS_10bfloat16_tENS5_IJSB_llEEESI_NS5_IJlSB_lEEENS4_8TiledMMAINS4_8MMA_AtomIJNS4_4SM904GMMA28MMA_64x128x16_F32BF16BF16_SSILNSO_5MajorE1ELSQ_0ELNSO_7ScaleInE1ELSR_1EEEEEENS4_6LayoutISC_NS5_IJNSA_ILi0EEESV_SV_EEEEENS5_IJNS4_10UnderscoreESY_SY_EEEEENS4_13SM90_TMA_LOADENS4_14ComposedLayoutINS4_7SwizzleILi3ELi4ELi3EEENS4_18smem_ptr_flag_bitsILi16EEENSU_INS5_IJSF_NSA_ILi8EEEEEENS5_IJSB_SF_EEEEEEEvNS4_8identityES11_NS12_IS14_S16_NSU_INS5_IJS17_SF_EEENS5_IJSF_SB_EEEEEEEvS1C_EENS_8epilogue10collective6detail29Sm90TmaWarpSpecializedAdapterINS1J_15DefaultEpilogueISI_SK_SK_NS1I_6thread17LinearCombinationISI_Li1EffLNS1N_9ScaleType4KindE0ELNS_15FloatRoundStyleE2ESI_EENS1_15EpilogueDefaultEEEEEvvEEEEvNT_6ParamsE --------------------------
	.section	.nv.shared._ZN7cutlass13device_kernelINS_4gemm6kernel13GemmUniversalIN4cute5tupleIJiiiiEEENS1_10collective13CollectiveMmaINS1_34MainloopSm90TmaGmmaWarpSpecializedILi9ENS5_IJNS4_1CILi1EEESB_SB_EEENS1_32KernelTmaWarpSpecializedPingpongEEENS5_IJNSA_ILi64EEENSA_ILi128EEESF_EEENS_10bfloat16_tENS5_IJSB_llEEESI_NS5_IJlSB_lEEENS4_8TiledMMAINS4_8MMA_AtomIJNS4_4SM904GMMA28MMA_64x128x16_F32BF16BF16_SSILNSO_5MajorE1ELSQ_0ELNSO_7ScaleInE1ELSR_1EEEEEENS4_6LayoutISC_NS5_IJNSA_ILi0EEESV_SV_EEEEENS5_IJNS4_10UnderscoreESY_SY_EEEEENS4_13SM90_TMA_LOADENS4_14ComposedLayoutINS4_7SwizzleILi3ELi4ELi3EEENS4_18smem_ptr_flag_bitsILi16EEENSU_INS5_IJSF_NSA_ILi8EEEEEENS5_IJSB_SF_EEEEEEEvNS4_8identityES11_NS12_IS14_S16_NSU_INS5_IJS17_SF_EEENS5_IJSF_SB_EEEEEEEvS1C_EENS_8epilogue10collective6detail29Sm90TmaWarpSpecializedAdapterINS1J_15DefaultEpilogueISI_SK_SK_NS1I_6thread17LinearCombinationISI_Li1EffLNS1N_9ScaleType4KindE0ELNS_15FloatRoundStyleE2ESI_EENS1_15EpilogueDefaultEEEEEvvEEEEvNT_6ParamsE,"aw",@nobits
	.sectionflags	@""
	.align	16
	.zero		1024


//--------------------- .nv.shared.reserved.0     --------------------------
	.section	.nv.shared.reserved.0,"aw",@nobits
	.weak		__nv_reservedSMEM_offset_0_alias
	.size		__nv_reservedSMEM_offset_0_alias, 0, 0
	.other		__nv_reservedSMEM_offset_0_alias,@"STO_CUDA_RESERVED_SHARED STV_DEFAULT"
__nv_reservedSMEM_offset_0_alias:
	.zero		0


//--------------------- .nv.global                --------------------------
	.section	.nv.global,"aw",@nobits
.nv.global:
	.type		_ZN39_INTERNAL_b55cdfc0_4_k_cu_ab53b55c_28004cute1_E,@object
	.size		_ZN39_INTERNAL_b55cdfc0_4_k_cu_ab53b55c_28004cute1_E,(_ZN39_INTERNAL_b55cdfc0_4_k_cu_ab53b55c_28004cuda3std3__45__cpo6cbeginE - _ZN39_INTERNAL_b55cdfc0_4_k_cu_ab53b55c_28004cute1_E)
_ZN39_INTERNAL_b55cdfc0_4_k_cu_ab53b55c_28004cute1_E:
	.zero		1
	.type		_ZN39_INTERNAL_b55cdfc0_4_k_cu_ab53b55c_28004cuda3std3__45__cpo6cbeginE,@object
	.size		_ZN39_INTERNAL_b55cdfc0_4_k_cu_ab53b55c_28004cuda3std3__45__cpo6cbeginE,(_ZN39_INTERNAL_b55cdfc0_4_k_cu_ab53b55c_28004cuda3std3__48in_placeE - _ZN39_INTERNAL_b55cdfc0_4_k_cu_ab53b55c_28004cuda3std3__45__cpo6cbeginE)
_ZN39_INTERNAL_b55cdfc0_4_k_cu_ab53b55c_28004cuda3std3__45__cpo6cbeginE:
	.zero		1
	.type		_ZN39_INTERNAL_b55cdfc0_4_k_cu_ab53b55c_28004cuda3std3__48in_placeE,@object
	.size		_ZN39_INTERNAL_b55cdfc0_4_k_cu_ab53b55c_28004cuda3std3__48in_placeE,(_ZN39_INTERNAL_b55cdfc0_4_k_cu_ab53b55c_28004cuda3std6ranges3__45__cpo9iter_moveE - _ZN39_INTERNAL_b55cdfc0_4_k_cu_ab53b55c_28004cuda3std3__48in_placeE)
_ZN39_INTERNAL_b55cdfc0_4_k_cu_ab53b55c_28004cuda3std3__48in_placeE:
	.zero		1
	.type		_ZN39_INTERNAL_b55cdfc0_4_k_cu_ab53b55c_28004cuda3std6ranges3__45__cpo9iter_moveE,@object
	.size		_ZN39_INTERNAL_b55cdfc0_4_k_cu_ab53b55c_28004cuda3std6ranges3__45__cpo9iter_moveE,(_ZN39_INTERNAL_b55cdfc0_4_k_cu_ab53b55c_28004cuda3std3__45__cpo5beginE - _ZN39_INTERNAL_b55cdfc0_4_k_cu_ab53b55c_28004cuda3std6ranges3__45__cpo9iter_moveE)
_ZN39_INTERNAL_b55cdfc0_4_k_cu_ab53b55c_28004cuda3std6ranges3__45__cpo9iter_moveE:
	.zero		1
	.type		_ZN39_INTERNAL_b55cdfc0_4_k_cu_ab53b55c_28004cuda3std3__45__cpo5beginE,@object
	.size		_ZN39_INTERNAL_b55cdfc0_4_k_cu_ab53b55c_28004cuda3std3__45__cpo5beginE,(_ZN39_INTERNAL_b55cdfc0_4_k_cu_ab53b55c_28004cuda3std3__441_GLOBAL__N__b55cdfc0_4_k_cu_ab53b55c_28006ignoreE - _ZN39_INTERNAL_b55cdfc0_4_k_cu_ab53b55c_28004cuda3std3__45__cpo5beginE)
_ZN39_INTERNAL_b55cdfc0_4_k_cu_ab53b55c_28004cuda3std3__45__cpo5beginE:
	.zero		1
	.type		_ZN39_INTERNAL_b55cdfc0_4_k_cu_ab53b55c_28004cuda3std3__441_GLOBAL__N__b55cdfc0_4_k_cu_ab53b55c_28006ignoreE,@object
	.size		_ZN39_INTERNAL_b55cdfc0_4_k_cu_ab53b55c_28004cuda3std3__441_GLOBAL__N__b55cdfc0_4_k_cu_ab53b55c_28006ignoreE,(_ZN39_INTERNAL_b55cdfc0_4_k_cu_ab53b55c_28004cute7productE - _ZN39_INTERNAL_b55cdfc0_4_k_cu_ab53b55c_28004cuda3std3__441_GLOBAL__N__b55cdfc0_4_k_cu_ab53b55c_28006ignoreE)
_ZN39_INTERNAL_b55cdfc0_4_k_cu_ab53b55c_28004cuda3std3__441_GLOBAL__N__b55cdfc0_4_k_cu_ab53b55c_28006ignoreE:
	.zero		1
	.type		_ZN39_INTERNAL_b55cdfc0_4_k_cu_ab53b55c_28004cute7productE,@object
	.size		_ZN39_INTERNAL_b55cdfc0_4_k_cu_ab53b55c_28004cute7productE,(_ZN39_INTERNAL_b55cdfc0_4_k_cu_ab53b55c_28004cuda3std3__45__cpo3endE - _ZN39_INTERNAL_b55cdfc0_4_k_cu_ab53b55c_28004cute7productE)
_ZN39_INTERNAL_b55cdfc0_4_k_cu_ab53b55c_28004cute7productE:
	.zero		1
	.type		_ZN39_INTERNAL_b55cdfc0_4_k_cu_ab53b55c_28004cuda3std3__45__cpo3endE,@object
	.size		_ZN39_INTERNAL_b55cdfc0_4_k_cu_ab53b55c_28004cuda3std3__45__cpo3endE,(_ZN39_INTERNAL_b55cdfc0_4_k_cu_ab53b55c_28004cuda3std3__419piecewise_constructE - _ZN39_INTERNAL_b55cdfc0_4_k_cu_ab53b55c_28004cuda3std3__45__cpo3endE)
_ZN39_INTERNAL_b55cdfc0_4_k_cu_ab53b55c_28004cuda3std3__45__cpo3endE:
	.zero		1
	.type		_ZN39_INTERNAL_b55cdfc0_4_k_cu_ab53b55c_28004cuda3std3__419piecewise_constructE,@object
	.size		_ZN39_INTERNAL_b55cdfc0_4_k_cu_ab53b55c_28004cuda3std3__419piecewise_constructE,(_ZN39_INTERNAL_b55cdfc0_4_k_cu_ab53b55c_28004cuda3std3__45__cpo4cendE - _ZN39_INTERNAL_b55cdfc0_4_k_cu_ab53b55c_28004cuda3std3__419piecewise_constructE)
_ZN39_INTERNAL_b55cdfc0_4_k_cu_ab53b55c_28004cuda3std3__419piecewise_constructE:
	.zero		1
	.type		_ZN39_INTERNAL_b55cdfc0_4_k_cu_ab53b55c_28004cuda3std3__45__cpo4cendE,@object
	.size		_ZN39_INTERNAL_b55cdfc0_4_k_cu_ab53b55c_28004cuda3std3__45__cpo4cendE,(_ZN39_INTERNAL_b55cdfc0_4_k_cu_ab53b55c_28004cuda3std6ranges3__45__cpo4swapE - _ZN39_INTERNAL_b55cdfc0_4_k_cu_ab53b55c_28004cuda3std3__45__cpo4cendE)
_ZN39_INTERNAL_b55cdfc0_4_k_cu_ab53b55c_28004cuda3std3__45__cpo4cendE:
	.zero		1
	.type		_ZN39_INTERNAL_b55cdfc0_4_k_cu_ab53b55c_28004cuda3std6ranges3__45__cpo4swapE,@object
	.size		_ZN39_INTERNAL_b55cdfc0_4_k_cu_ab53b55c_28004cuda3std6ranges3__45__cpo4swapE,(.L_8 - _ZN39_INTERNAL_b55cdfc0_4_k_cu_ab53b55c_28004cuda3std6ranges3__45__cpo4swapE)
_ZN39_INTERNAL_b55cdfc0_4_k_cu_ab53b55c_28004cuda3std6ranges3__45__cpo4swapE:
	.zero		1
.L_8:


//--------------------- .nv.constant0._ZN7cutlass13device_kernelINS_4gemm6kernel13GemmUniversalIN4cute5tupleIJiiiiEEENS1_10collective13CollectiveMmaINS1_34MainloopSm90TmaGmmaWarpSpecializedILi9ENS5_IJNS4_1CILi1EEESB_SB_EEENS1_32KernelTmaWarpSpecializedPingpongEEENS5_IJNSA_ILi64EEENSA_ILi128EEESF_EEENS_10bfloat16_tENS5_IJSB_llEEESI_NS5_IJlSB_lEEENS4_8TiledMMAINS4_8MMA_AtomIJNS4_4SM904GMMA28MMA_64x128x16_F32BF16BF16_SSILNSO_5MajorE1ELSQ_0ELNSO_7ScaleInE1ELSR_1EEEEEENS4_6LayoutISC_NS5_IJNSA_ILi0EEESV_SV_EEEEENS5_IJNS4_10UnderscoreESY_SY_EEEEENS4_13SM90_TMA_LOADENS4_14ComposedLayoutINS4_7SwizzleILi3ELi4ELi3EEENS4_18smem_ptr_flag_bitsILi16EEENSU_INS5_IJSF_NSA_ILi8EEEEEENS5_IJSB_SF_EEEEEEEvNS4_8identityES11_NS12_IS14_S16_NSU_INS5_IJS17_SF_EEENS5_IJSF_SB_EEEEEEEvS1C_EENS_8epilogue10collective6detail29Sm90TmaWarpSpecializedAdapterINS1J_15DefaultEpilogueISI_SK_SK_NS1I_6thread17LinearCombinationISI_Li1EffLNS1N_9ScaleType4KindE0ELNS_15FloatRoundStyleE2ESI_EENS1_15EpilogueDefaultEEEEEvvEEEEvNT_6ParamsE --------------------------
	.section	.nv.constant0._ZN7cutlass13device_kernelINS_4gemm6kernel13GemmUniversalIN4cute5tupleIJiiiiEEENS1_10collective13CollectiveMmaINS1_34MainloopSm90TmaGmmaWarpSpecializedILi9ENS5_IJNS4_1CILi1EEESB_SB_EEENS1_32KernelTmaWarpSpecializedPingpongEEENS5_IJNSA_ILi64EEENSA_ILi128EEESF_EEENS_10bfloat16_tENS5_IJSB_llEEESI_NS5_IJlSB_lEEENS4_8TiledMMAINS4_8MMA_AtomIJNS4_4SM904GMMA28MMA_64x128x16_F32BF16BF16_SSILNSO_5MajorE1ELSQ_0ELNSO_7ScaleInE1ELSR_1EEEEEENS4_6LayoutISC_NS5_IJNSA_ILi0EEESV_SV_EEEEENS5_IJNS4_10UnderscoreESY_SY_EEEEENS4_13SM90_TMA_LOADENS4_14ComposedLayoutINS4_7SwizzleILi3ELi4ELi3EEENS4_18smem_ptr_flag_bitsILi16EEENSU_INS5_IJSF_NSA_ILi8EEEEEENS5_IJSB_SF_EEEEEEEvNS4_8identityES11_NS12_IS14_S16_NSU_INS5_IJS17_SF_EEENS5_IJSF_SB_EEEEEEEvS1C_EENS_8epilogue10collective6detail29Sm90TmaWarpSpecializedAdapterINS1J_15DefaultEpilogueISI_SK_SK_NS1I_6thread17LinearCombinationISI_Li1EffLNS1N_9ScaleType4KindE0ELNS_15FloatRoundStyleE2ESI_EENS1_15EpilogueDefaultEEEEEvvEEEEvNT_6ParamsE,"a",@progbits
	.sectionflags	@""
	.align	4
.nv.constant0._ZN7cutlass13device_kernelINS_4gemm6kernel13GemmUniversalIN4cute5tupleIJiiiiEEENS1_10collective13CollectiveMmaINS1_34MainloopSm90TmaGmmaWarpSpecializedILi9ENS5_IJNS4_1CILi1EEESB_SB_EEENS1_32KernelTmaWarpSpecializedPingpongEEENS5_IJNSA_ILi64EEENSA_ILi128EEESF_EEENS_10bfloat16_tENS5_IJSB_llEEESI_NS5_IJlSB_lEEENS4_8TiledMMAINS4_8MMA_AtomIJNS4_4SM904GMMA28MMA_64x128x16_F32BF16BF16_SSILNSO_5MajorE1ELSQ_0ELNSO_7ScaleInE1ELSR_1EEEEEENS4_6LayoutISC_NS5_IJNSA_ILi0EEESV_SV_EEEEENS5_IJNS4_10UnderscoreESY_SY_EEEEENS4_13SM90_TMA_LOADENS4_14ComposedLayoutINS4_7SwizzleILi3ELi4ELi3EEENS4_18smem_ptr_flag_bitsILi16EEENSU_INS5_IJSF_NSA_ILi8EEEEEENS5_IJSB_SF_EEEEEEEvNS4_8identityES11_NS12_IS14_S16_NSU_INS5_IJS17_SF_EEENS5_IJSF_SB_EEEEEEEvS1C_EENS_8epilogue10collective6detail29Sm90TmaWarpSpecializedAdapterINS1J_15DefaultEpilogueISI_SK_SK_NS1I_6thread17LinearCombinationISI_Li1EffLNS1N_9ScaleType4KindE0ELNS_15FloatRoundStyleE2ESI_EENS1_15EpilogueDefaultEEEEEvvEEEEvNT_6ParamsE:
	.zero		1664


//--------------------- SYMBOLS --------------------------

	.type		.nv.reservedSmem.offset0,@object
	.size		.nv.reservedSmem.offset0,0x4
	.type		__assertfail,@function
